	.target	sm_100a

	.elftype	@"ET_EXEC"


//--------------------- .note.nv.tkinfo           --------------------------
	.section	.note.nv.tkinfo,"",@"SHT_NOTE"
	.sectionflags	@"SHF_NOTE_NV_TKINFO"
	.tkinfo
        /*0018*/ 	.word	0x00000002
        /*0030*/ 	.string	""
        /*0030*/ 	.string	"ptxas"
        /*0030*/ 	.string	"Cuda compilation tools, release 13.0, V13.0.88"
        /*0030*/ 	.string	"Build cuda_13.0.r13.0/compiler.36424714_0"
        /*0030*/ 	.string	"-arch sm_100a -m 64 "



//--------------------- .note.nv.cuinfo           --------------------------
	.section	.note.nv.cuinfo,"",@"SHT_NOTE"
	.sectionflags	@"SHF_NOTE_NV_CUINFO"
        /*0018*/ 	.short	0x0002
        /*001a*/ 	.short	0x0064
        /*001c*/ 	.short	0x0082
	.zero		2


//--------------------- .nv.info                  --------------------------
	.section	.nv.info,"",@"SHT_CUDA_INFO"
	.align	4


	//----- nvinfo : EIATTR_REGCOUNT
	.align		4
        /*0000*/ 	.byte	0x04, 0x2f
        /*0002*/ 	.short	(.L_19 - .L_18)
	.align		4
.L_18:
        /*0004*/ 	.word	index@(_ZN7cutlass13device_kernelINS_4gemm6kernel13GemmUniversalIN4cute5tupleIJiiiiEEENS1_10collective13CollectiveMmaINS1_35MainloopSm100TmaUmmaWarpSpecializedILi34ELi2ELi4ENS5_IJNS4_1CILi1EEESB_SB_EEEEENS5_IJNSA_ILi128EEENSA_ILi64EEENSA_ILi32EEEEEENS_12float_e5m2_tENS5_IJlSB_lEEESI_SJ_NS4_8TiledMMAINS4_8MMA_AtomIJNS4_10MMA_TraitsINS4_19SM100_MMA_F8F6F4_SSEJSI_SI_fSE_SF_NS4_17integral_constantINS4_4UMMA5MajorELSQ_0EEESR_NSO_INSP_7ScaleInELSS_0EEEST_EEEEEENS4_6LayoutISC_NS5_IJNSA_ILi0EEESX_SX_EEEEENS5_IJNS4_10UnderscoreES10_S10_EEEEENS4_13SM90_TMA_LOADENS4_14ComposedLayoutINS4_7SwizzleILi1ELi4ELi3EEENS4_18smem_ptr_flag_bitsILi8EEENSW_INS5_IJNSA_ILi8EEESG_EEENS5_IJSG_SB_EEEEEEEvNS4_8identityES13_S1D_vS1E_EENS_8epilogue10collective18CollectiveEpilogueINS1G_23Sm100TmaWarpSpecializedILi1ELi1ELi64ELb0ELb0EEEJSH_NS5_IJNSW_ISE_SB_EENSW_ISF_SB_EEEEESI_SJ_SI_SJ_NS1G_6fusion15FusionCallbacksIS1K_NS1O_17LinearCombinationISI_fSI_fLNS_15FloatRoundStyleE2EEESH_S1N_JEEENS4_5SM1004TMEM4LOAD26SM100_TMEM_LOAD_32dp32b64xES13_NS14_INS15_ILi2ELi4ELi3EEES18_NSW_INS5_IJS19_SF_EEENS5_IJSF_SB_EEEEEEENS4_39AutoVectorizingCopyWithAssumedAlignmentILi128EEENS4_14SM90_TMA_STOREES22_S24_S24_EEEvvEEEEvNT_6ParamsE)
        /*0008*/ 	.word	0x000000c2


	//----- nvinfo : EIATTR_FRAME_SIZE
	.align		4
.L_19:
        /*000c*/ 	.byte	0x04, 0x11
        /*000e*/ 	.short	(.L_21 - .L_20)
	.align		4
.L_20:
        /*0010*/ 	.word	index@($__internal_2_$__cuda_sm10x_tcgen05_guardrail_trap_unallocated_columns_being_dealloced)
        /*0014*/ 	.word	0x00000000


	//----- nvinfo : EIATTR_FRAME_SIZE
	.align		4
.L_21:
        /*0018*/ 	.byte	0x04, 0x11
        /*001a*/ 	.short	(.L_23 - .L_22)
	.align		4
.L_22:
        /*001c*/ 	.word	index@($__internal_1_$__cuda_sm10x_tcgen05_guardrail_trap_phase_invalid_during_alloc)
        /*0020*/ 	.word	0x00000000


	//----- nvinfo : EIATTR_FRAME_SIZE
	.align		4
.L_23:
        /*0024*/ 	.byte	0x04, 0x11
        /*0026*/ 	.short	(.L_25 - .L_24)
	.align		4
.L_24:
        /*0028*/ 	.word	index@($__internal_0_$__cuda_sm10x_tcgen05_guardrail_trap_col_being_dealloced_not_returned_by_alloc)
        /*002c*/ 	.word	0x00000000


	//----- nvinfo : EIATTR_FRAME_SIZE
	.align		4
.L_25:
        /*0030*/ 	.byte	0x04, 0x11
        /*0032*/ 	.short	(.L_27 - .L_26)
	.align		4
.L_26:
        /*0034*/ 	.word	index@(_ZN7cutlass13device_kernelINS_4gemm6kernel13GemmUniversalIN4cute5tupleIJiiiiEEENS1_10collective13CollectiveMmaINS1_35MainloopSm100TmaUmmaWarpSpecializedILi34ELi2ELi4ENS5_IJNS4_1CILi1EEESB_SB_EEEEENS5_IJNSA_ILi128EEENSA_ILi64EEENSA_ILi32EEEEEENS_12float_e5m2_tENS5_IJlSB_lEEESI_SJ_NS4_8TiledMMAINS4_8MMA_AtomIJNS4_10MMA_TraitsINS4_19SM100_MMA_F8F6F4_SSEJSI_SI_fSE_SF_NS4_17integral_constantINS4_4UMMA5MajorELSQ_0EEESR_NSO_INSP_7ScaleInELSS_0EEEST_EEEEEENS4_6LayoutISC_NS5_IJNSA_ILi0EEESX_SX_EEEEENS5_IJNS4_10UnderscoreES10_S10_EEEEENS4_13SM90_TMA_LOADENS4_14ComposedLayoutINS4_7SwizzleILi1ELi4ELi3EEENS4_18smem_ptr_flag_bitsILi8EEENSW_INS5_IJNSA_ILi8EEESG_EEENS5_IJSG_SB_EEEEEEEvNS4_8identityES13_S1D_vS1E_EENS_8epilogue10collective18CollectiveEpilogueINS1G_23Sm100TmaWarpSpecializedILi1ELi1ELi64ELb0ELb0EEEJSH_NS5_IJNSW_ISE_SB_EENSW_ISF_SB_EEEEESI_SJ_SI_SJ_NS1G_6fusion15FusionCallbacksIS1K_NS1O_17LinearCombinationISI_fSI_fLNS_15FloatRoundStyleE2EEESH_S1N_JEEENS4_5SM1004TMEM4LOAD26SM100_TMEM_LOAD_32dp32b64xES13_NS14_INS15_ILi2ELi4ELi3EEES18_NSW_INS5_IJS19_SF_EEENS5_IJSF_SB_EEEEEEENS4_39AutoVectorizingCopyWithAssumedAlignmentILi128EEENS4_14SM90_TMA_STOREES22_S24_S24_EEEvvEEEEvNT_6ParamsE)
        /*0038*/ 	.word	0x00000000


	//----- nvinfo : EIATTR_MIN_STACK_SIZE
	.align		4
.L_27:
        /*003c*/ 	.byte	0x04, 0x12
        /*003e*/ 	.short	(.L_29 - .L_28)
	.align		4
.L_28:
        /*0040*/ 	.word	index@(_ZN7cutlass13device_kernelINS_4gemm6kernel13GemmUniversalIN4cute5tupleIJiiiiEEENS1_10collective13CollectiveMmaINS1_35MainloopSm100TmaUmmaWarpSpecializedILi34ELi2ELi4ENS5_IJNS4_1CILi1EEESB_SB_EEEEENS5_IJNSA_ILi128EEENSA_ILi64EEENSA_ILi32EEEEEENS_12float_e5m2_tENS5_IJlSB_lEEESI_SJ_NS4_8TiledMMAINS4_8MMA_AtomIJNS4_10MMA_TraitsINS4_19SM100_MMA_F8F6F4_SSEJSI_SI_fSE_SF_NS4_17integral_constantINS4_4UMMA5MajorELSQ_0EEESR_NSO_INSP_7ScaleInELSS_0EEEST_EEEEEENS4_6LayoutISC_NS5_IJNSA_ILi0EEESX_SX_EEEEENS5_IJNS4_10UnderscoreES10_S10_EEEEENS4_13SM90_TMA_LOADENS4_14ComposedLayoutINS4_7SwizzleILi1ELi4ELi3EEENS4_18smem_ptr_flag_bitsILi8EEENSW_INS5_IJNSA_ILi8EEESG_EEENS5_IJSG_SB_EEEEEEEvNS4_8identityES13_S1D_vS1E_EENS_8epilogue10collective18CollectiveEpilogueINS1G_23Sm100TmaWarpSpecializedILi1ELi1ELi64ELb0ELb0EEEJSH_NS5_IJNSW_ISE_SB_EENSW_ISF_SB_EEEEESI_SJ_SI_SJ_NS1G_6fusion15FusionCallbacksIS1K_NS1O_17LinearCombinationISI_fSI_fLNS_15FloatRoundStyleE2EEESH_S1N_JEEENS4_5SM1004TMEM4LOAD26SM100_TMEM_LOAD_32dp32b64xES13_NS14_INS15_ILi2ELi4ELi3EEES18_NSW_INS5_IJS19_SF_EEENS5_IJSF_SB_EEEEEEENS4_39AutoVectorizingCopyWithAssumedAlignmentILi128EEENS4_14SM90_TMA_STOREES22_S24_S24_EEEvvEEEEvNT_6ParamsE)
        /*0044*/ 	.word	0x00000000
.L_29:


//--------------------- .nv.compat                --------------------------
	.section	.nv.compat,"",@"SHT_CUDA_COMPAT_INFO"
	.align	4
        /*0000*/ 	.byte	0x02, 0x09, 0x01, 0x00, 0x02, 0x02, 0x02, 0x00, 0x02, 0x05, 0x05, 0x00, 0x03, 0x07, 0x01, 0x01
        /*0010*/ 	.byte	0x02, 0x03, 0x01, 0x00, 0x02, 0x06, 0x01, 0x00, 0x04, 0x0b, 0x08, 0x00, 0x09, 0x00, 0x00, 0x00
        /*0020*/ 	.byte	0x00, 0x00, 0x00, 0x00


//--------------------- .nv.info._ZN7cutlass13device_kernelINS_4gemm6kernel13GemmUniversalIN4cute5tupleIJiiiiEEENS1_10collective13CollectiveMmaINS1_35MainloopSm100TmaUmmaWarpSpecializedILi34ELi2ELi4ENS5_IJNS4_1CILi1EEESB_SB_EEEEENS5_IJNSA_ILi128EEENSA_ILi64EEENSA_ILi32EEEEEENS_12float_e5m2_tENS5_IJlSB_lEEESI_SJ_NS4_8TiledMMAINS4_8MMA_AtomIJNS4_10MMA_TraitsINS4_19SM100_MMA_F8F6F4_SSEJSI_SI_fSE_SF_NS4_17integral_constantINS4_4UMMA5MajorELSQ_0EEESR_NSO_INSP_7ScaleInELSS_0EEEST_EEEEEENS4_6LayoutISC_NS5_IJNSA_ILi0EEESX_SX_EEEEENS5_IJNS4_10UnderscoreES10_S10_EEEEENS4_13SM90_TMA_LOADENS4_14ComposedLayoutINS4_7SwizzleILi1ELi4ELi3EEENS4_18smem_ptr_flag_bitsILi8EEENSW_INS5_IJNSA_ILi8EEESG_EEENS5_IJSG_SB_EEEEEEEvNS4_8identityES13_S1D_vS1E_EENS_8epilogue10collective18CollectiveEpilogueINS1G_23Sm100TmaWarpSpecializedILi1ELi1ELi64ELb0ELb0EEEJSH_NS5_IJNSW_ISE_SB_EENSW_ISF_SB_EEEEESI_SJ_SI_SJ_NS1G_6fusion15FusionCallbacksIS1K_NS1O_17LinearCombinationISI_fSI_fLNS_15FloatRoundStyleE2EEESH_S1N_JEEENS4_5SM1004TMEM4LOAD26SM100_TMEM_LOAD_32dp32b64xES13_NS14_INS15_ILi2ELi4ELi3EEES18_NSW_INS5_IJS19_SF_EEENS5_IJSF_SB_EEEEEEENS4_39AutoVectorizingCopyWithAssumedAlignmentILi128EEENS4_14SM90_TMA_STOREES22_S24_S24_EEEvvEEEEvNT_6ParamsE --------------------------
	.section	.nv.info._ZN7cutlass13device_kernelINS_4gemm6kernel13GemmUniversalIN4cute5tupleIJiiiiEEENS1_10collective13CollectiveMmaINS1_35MainloopSm100TmaUmmaWarpSpecializedILi34ELi2ELi4ENS5_IJNS4_1CILi1EEESB_SB_EEEEENS5_IJNSA_ILi128EEENSA_ILi64EEENSA_ILi32EEEEEENS_12float_e5m2_tENS5_IJlSB_lEEESI_SJ_NS4_8TiledMMAINS4_8MMA_AtomIJNS4_10MMA_TraitsINS4_19SM100_MMA_F8F6F4_SSEJSI_SI_fSE_SF_NS4_17integral_constantINS4_4UMMA5MajorELSQ_0EEESR_NSO_INSP_7ScaleInELSS_0EEEST_EEEEEENS4_6LayoutISC_NS5_IJNSA_ILi0EEESX_SX_EEEEENS5_IJNS4_10UnderscoreES10_S10_EEEEENS4_13SM90_TMA_LOADENS4_14ComposedLayoutINS4_7SwizzleILi1ELi4ELi3EEENS4_18smem_ptr_flag_bitsILi8EEENSW_INS5_IJNSA_ILi8EEESG_EEENS5_IJSG_SB_EEEEEEEvNS4_8identityES13_S1D_vS1E_EENS_8epilogue10collective18CollectiveEpilogueINS1G_23Sm100TmaWarpSpecializedILi1ELi1ELi64ELb0ELb0EEEJSH_NS5_IJNSW_ISE_SB_EENSW_ISF_SB_EEEEESI_SJ_SI_SJ_NS1G_6fusion15FusionCallbacksIS1K_NS1O_17LinearCombinationISI_fSI_fLNS_15FloatRoundStyleE2EEESH_S1N_JEEENS4_5SM1004TMEM4LOAD26SM100_TMEM_LOAD_32dp32b64xES13_NS14_INS15_ILi2ELi4ELi3EEES18_NSW_INS5_IJS19_SF_EEENS5_IJSF_SB_EEEEEEENS4_39AutoVectorizingCopyWithAssumedAlignmentILi128EEENS4_14SM90_TMA_STOREES22_S24_S24_EEEvvEEEEvNT_6ParamsE,"",@"SHT_CUDA_INFO"
	.sectionflags	@""
	.align	4


	//----- nvinfo : EIATTR_CUDA_API_VERSION
	.align		4
        /*0000*/ 	.byte	0x04, 0x37
        /*0002*/ 	.short	(.L_31 - .L_30)
.L_30:
        /*0004*/ 	.word	0x00000082


	//----- nvinfo : EIATTR_KPARAM_INFO
	.align		4
.L_31:
        /*0008*/ 	.byte	0x04, 0x17
        /*000a*/ 	.short	(.L_33 - .L_32)
.L_32:
        /*000c*/ 	.word	0x00000000
        /*0010*/ 	.short	0x0000
        /*0012*/ 	.short	0x0000
        /*0014*/ 	.byte	0x00, 0xf0, 0x01, 0x20


	//----- nvinfo : EIATTR_AT_ENTRY_FRAGMENTS
	.align		4
.L_33:
        /*0018*/ 	.byte	0x04, 0x4f
        /*001a*/ 	.short	(.L_35 - .L_34)


	//   ....[0]....
.L_34:
        /*001c*/ 	.word	0x00000006


	//----- nvinfo : EIATTR_RESERVED_SMEM_USED
	.align		4
.L_35:
        /*0020*/ 	.byte	0x01, 0x41
	.zero		2


	//----- nvinfo : EIATTR_SPARSE_MMA_MASK
	.align		4
        /*0024*/ 	.byte	0x03, 0x50
        /*0026*/ 	.short	0x0000


	//----- nvinfo : EIATTR_TCGEN05_1CTA_USED
	.align		4
        /*0028*/ 	.byte	0x01, 0x51
	.zero		2


	//----- nvinfo : EIATTR_MAXREG_COUNT
	.align		4
        /*002c*/ 	.byte	0x03, 0x1b
        /*002e*/ 	.short	0x00ff


	//----- nvinfo : EIATTR_NUM_BARRIERS
	.align		4
        /*0030*/ 	.byte	0x02, 0x4c
        /*0032*/ 	.byte	0x07
	.zero		1


	//----- nvinfo : EIATTR_EXTERNS
	.align		4
        /*0034*/ 	.byte	0x04, 0x0f
        /*0036*/ 	.short	(.L_37 - .L_36)


	//   ....[0]....
	.align		4
.L_36:
        /*0038*/ 	.word	index@(__assertfail)


	//----- nvinfo : EIATTR_MERCURY_ISA_VERSION
	.align		4
.L_37:
        /*003c*/ 	.byte	0x03, 0x5f
        /*003e*/ 	.short	0x0101


	//----- nvinfo : EIATTR_INT_WARP_WIDE_INSTR_OFFSETS
	.align		4
        /*0040*/ 	.byte	0x04, 0x31
        /*0042*/ 	.short	(.L_39 - .L_38)


	//   ....[0]....
.L_38:
        /*0044*/ 	.word	0x00002170


	//   ....[1]....
        /*0048*/ 	.word	0x00004b50


	//   ....[2]....
        /*004c*/ 	.word	0x00004b70


	//   ....[3]....
        /*0050*/ 	.word	0x00004ba0


	//   ....[4]....
        /*0054*/ 	.word	0x000055b0


	//   ....[5]....
        /*0058*/ 	.word	0x000056a0


	//----- nvinfo : EIATTR_COOP_GROUP_MASK_REGIDS
	.align		4
.L_39:
        /*005c*/ 	.byte	0x04, 0x29
        /*005e*/ 	.short	(.L_41 - .L_40)


	//   ....[0]....
.L_40:
        /*0060*/ 	.word	0xffffffff


	//   ....[1]....
        /*0064*/ 	.word	0xffffffff


	//   ....[2]....
        /*0068*/ 	.word	0xffffffff


	//   ....[3]....
        /*006c*/ 	.word	0xffffffff


	//   ....[4]....
        /*0070*/ 	.word	0xffffffff


	//   ....[5]....
        /*0074*/ 	.word	0xffffffff


	//   ....[6]....
        /*0078*/ 	.word	0xffffffff


	//   ....[7]....
        /*007c*/ 	.word	0xffffffff


	//   ....[8]....
        /*0080*/ 	.word	0xffffffff


	//   ....[9]....
        /*0084*/ 	.word	0xffffffff


	//   ....[10]....
        /*0088*/ 	.word	0xffffffff


	//   ....[11]....
        /*008c*/ 	.word	0xffffffff


	//   ....[12]....
        /*0090*/ 	.word	0xffffffff


	//----- nvinfo : EIATTR_COOP_GROUP_INSTR_OFFSETS
	.align		4
.L_41:
        /*0094*/ 	.byte	0x04, 0x28
        /*0096*/ 	.short	(.L_43 - .L_42)


	//   ....[0]....
.L_42:
        /*0098*/ 	.word	0x00000090


	//   ....[1]....
        /*009c*/ 	.word	0x000004d0


	//   ....[2]....
        /*00a0*/ 	.word	0x00000a30


	//   ....[3]....
        /*00a4*/ 	.word	0x00000b70


	//   ....[4]....
        /*00a8*/ 	.word	0x00000c70


	//   ....[5]....
        /*00ac*/ 	.word	0x00000de0


	//   ....[6]....
        /*00b0*/ 	.word	0x00000f80


	//   ....[7]....
        /*00b4*/ 	.word	0x00002050


	//   ....[8]....
        /*00b8*/ 	.word	0x00003f10


	//   ....[9]....
        /*00bc*/ 	.word	0x00004120


	//   ....[10]....
        /*00c0*/ 	.word	0x00004150


	//   ....[11]....
        /*00c4*/ 	.word	0x00004a30


	//   ....[12]....
        /*00c8*/ 	.word	0x00004c60


	//----- nvinfo : EIATTR_VRC_CTA_INIT_COUNT
	.align		4
.L_43:
        /*00cc*/ 	.byte	0x02, 0x4a
        /*00ce*/ 	.byte	0x80
	.zero		1


	//----- nvinfo : EIATTR_SYSCALL_OFFSETS
	.align		4
        /*00d0*/ 	.byte	0x04, 0x46
        /*00d2*/ 	.short	(.L_45 - .L_44)


	//   ....[0]....
.L_44:
        /*00d4*/ 	.word	0x00006090


	//   ....[1]....
        /*00d8*/ 	.word	0x000061d0


	//   ....[2]....
        /*00dc*/ 	.word	0x00006970


	//----- nvinfo : EIATTR_MBARRIER_INSTR_OFFSETS
	.align		4
.L_45:
        /*00e0*/ 	.byte	0x04, 0x39
        /*00e2*/ 	.short	(.L_47 - .L_46)


	//   ....[0]....
.L_46:
        /*00e4*/ 	.word	0x000005d0
        /*00e8*/ 	.word	0x000000ff
        /*00ec*/ 	.word	0x00000000
        /*00f0*/ 	.short	0x0100
        /*00f2*/ 	.byte	0x05
	.zero		1


	//   ....[1]....
        /*00f4*/ 	.word	0x000005e0
        /*00f8*/ 	.word	0x000000ff
        /*00fc*/ 	.word	0x00000110
        /*0100*/ 	.short	0x0100
        /*0102*/ 	.byte	0x05
	.zero		1


	//   ....[2]....
        /*0104*/ 	.word	0x000005f0
        /*0108*/ 	.word	0x000000ff
        /*010c*/ 	.word	0x00000008
        /*0110*/ 	.short	0x0100
        /*0112*/ 	.byte	0x05
	.zero		1


	//   ....[3]....
        /*0114*/ 	.word	0x00000600
        /*0118*/ 	.word	0x000000ff
        /*011c*/ 	.word	0x00000118
        /*0120*/ 	.short	0x0100
        /*0122*/ 	.byte	0x05
	.zero		1


	//   ....[4]....
        /*0124*/ 	.word	0x00000610
        /*0128*/ 	.word	0x000000ff
        /*012c*/ 	.word	0x00000010
        /*0130*/ 	.short	0x0100
        /*0132*/ 	.byte	0x05
	.zero		1


	//   ....[5]....
        /*0134*/ 	.word	0x00000620
        /*0138*/ 	.word	0x000000ff
        /*013c*/ 	.word	0x00000120
        /*0140*/ 	.short	0x0100
        /*0142*/ 	.byte	0x05
	.zero		1


	//   ....[6]....
        /*0144*/ 	.word	0x00000630
        /*0148*/ 	.word	0x000000ff
        /*014c*/ 	.word	0x00000018
        /*0150*/ 	.short	0x0100
        /*0152*/ 	.byte	0x05
	.zero		1


	//   ....[7]....
        /*0154*/ 	.word	0x00000640
        /*0158*/ 	.word	0x000000ff
        /*015c*/ 	.word	0x00000128
        /*0160*/ 	.short	0x0100
        /*0162*/ 	.byte	0x05
	.zero		1


	//   ....[8]....
        /*0164*/ 	.word	0x00000650
        /*0168*/ 	.word	0x000000ff
        /*016c*/ 	.word	0x00000020
        /*0170*/ 	.short	0x0100
        /*0172*/ 	.byte	0x05
	.zero		1


	//   ....[9]....
        /*0174*/ 	.word	0x00000660
        /*0178*/ 	.word	0x000000ff
        /*017c*/ 	.word	0x00000130
        /*0180*/ 	.short	0x0100
        /*0182*/ 	.byte	0x05
	.zero		1


	//   ....[10]....
        /*0184*/ 	.word	0x00000670
        /*0188*/ 	.word	0x000000ff
        /*018c*/ 	.word	0x00000028
        /*0190*/ 	.short	0x0100
        /*0192*/ 	.byte	0x05
	.zero		1


	//   ....[11]....
        /*0194*/ 	.word	0x00000680
        /*0198*/ 	.word	0x000000ff
        /*019c*/ 	.word	0x00000138
        /*01a0*/ 	.short	0x0100
        /*01a2*/ 	.byte	0x05
	.zero		1


	//   ....[12]....
        /*01a4*/ 	.word	0x00000690
        /*01a8*/ 	.word	0x000000ff
        /*01ac*/ 	.word	0x00000030
        /*01b0*/ 	.short	0x0100
        /*01b2*/ 	.byte	0x05
	.zero		1


	//   ....[13]....
        /*01b4*/ 	.word	0x000006a0
        /*01b8*/ 	.word	0x000000ff
        /*01bc*/ 	.word	0x00000140
        /*01c0*/ 	.short	0x0100
        /*01c2*/ 	.byte	0x05
	.zero		1


	//   ....[14]....
        /*01c4*/ 	.word	0x000006b0
        /*01c8*/ 	.word	0x000000ff
        /*01cc*/ 	.word	0x00000038
        /*01d0*/ 	.short	0x0100
        /*01d2*/ 	.byte	0x05
	.zero		1


	//   ....[15]....
        /*01d4*/ 	.word	0x000006c0
        /*01d8*/ 	.word	0x000000ff
        /*01dc*/ 	.word	0x00000148
        /*01e0*/ 	.short	0x0100
        /*01e2*/ 	.byte	0x05
	.zero		1


	//   ....[16]....
        /*01e4*/ 	.word	0x000006d0
        /*01e8*/ 	.word	0x000000ff
        /*01ec*/ 	.word	0x00000040
        /*01f0*/ 	.short	0x0100
        /*01f2*/ 	.byte	0x05
	.zero		1


	//   ....[17]....
        /*01f4*/ 	.word	0x000006e0
        /*01f8*/ 	.word	0x000000ff
        /*01fc*/ 	.word	0x00000150
        /*0200*/ 	.short	0x0100
        /*0202*/ 	.byte	0x05
	.zero		1


	//   ....[18]....
        /*0204*/ 	.word	0x000006f0
        /*0208*/ 	.word	0x000000ff
        /*020c*/ 	.word	0x00000048
        /*0210*/ 	.short	0x0100
        /*0212*/ 	.byte	0x05
	.zero		1


	//   ....[19]....
        /*0214*/ 	.word	0x00000700
        /*0218*/ 	.word	0x000000ff
        /*021c*/ 	.word	0x00000158
        /*0220*/ 	.short	0x0100
        /*0222*/ 	.byte	0x05
	.zero		1


	//   ....[20]....
        /*0224*/ 	.word	0x00000710
        /*0228*/ 	.word	0x000000ff
        /*022c*/ 	.word	0x00000050
        /*0230*/ 	.short	0x0100
        /*0232*/ 	.byte	0x05
	.zero		1


	//   ....[21]....
        /*0234*/ 	.word	0x00000720
        /*0238*/ 	.word	0x000000ff
        /*023c*/ 	.word	0x00000160
        /*0240*/ 	.short	0x0100
        /*0242*/ 	.byte	0x05
	.zero		1


	//   ....[22]....
        /*0244*/ 	.word	0x00000730
        /*0248*/ 	.word	0x000000ff
        /*024c*/ 	.word	0x00000058
        /*0250*/ 	.short	0x0100
        /*0252*/ 	.byte	0x05
	.zero		1


	//   ....[23]....
        /*0254*/ 	.word	0x00000740
        /*0258*/ 	.word	0x000000ff
        /*025c*/ 	.word	0x00000168
        /*0260*/ 	.short	0x0100
        /*0262*/ 	.byte	0x05
	.zero		1


	//   ....[24]....
        /*0264*/ 	.word	0x00000750
        /*0268*/ 	.word	0x000000ff
        /*026c*/ 	.word	0x00000060
        /*0270*/ 	.short	0x0100
        /*0272*/ 	.byte	0x05
	.zero		1


	//   ....[25]....
        /*0274*/ 	.word	0x00000760
        /*0278*/ 	.word	0x000000ff
        /*027c*/ 	.word	0x00000170
        /*0280*/ 	.short	0x0100
        /*0282*/ 	.byte	0x05
	.zero		1


	//   ....[26]....
        /*0284*/ 	.word	0x00000770
        /*0288*/ 	.word	0x000000ff
        /*028c*/ 	.word	0x00000068
        /*0290*/ 	.short	0x0100
        /*0292*/ 	.byte	0x05
	.zero		1


	//   ....[27]....
        /*0294*/ 	.word	0x00000780
        /*0298*/ 	.word	0x000000ff
        /*029c*/ 	.word	0x00000178
        /*02a0*/ 	.short	0x0100
        /*02a2*/ 	.byte	0x05
	.zero		1


	//   ....[28]....
        /*02a4*/ 	.word	0x00000790
        /*02a8*/ 	.word	0x000000ff
        /*02ac*/ 	.word	0x00000070
        /*02b0*/ 	.short	0x0100
        /*02b2*/ 	.byte	0x05
	.zero		1


	//   ....[29]....
        /*02b4*/ 	.word	0x000007a0
        /*02b8*/ 	.word	0x000000ff
        /*02bc*/ 	.word	0x00000180
        /*02c0*/ 	.short	0x0100
        /*02c2*/ 	.byte	0x05
	.zero		1


	//   ....[30]....
        /*02c4*/ 	.word	0x000007b0
        /*02c8*/ 	.word	0x000000ff
        /*02cc*/ 	.word	0x00000078
        /*02d0*/ 	.short	0x0100
        /*02d2*/ 	.byte	0x05
	.zero		1


	//   ....[31]....
        /*02d4*/ 	.word	0x000007c0
        /*02d8*/ 	.word	0x000000ff
        /*02dc*/ 	.word	0x00000188
        /*02e0*/ 	.short	0x0100
        /*02e2*/ 	.byte	0x05
	.zero		1


	//   ....[32]....
        /*02e4*/ 	.word	0x000007d0
        /*02e8*/ 	.word	0x000000ff
        /*02ec*/ 	.word	0x00000080
        /*02f0*/ 	.short	0x0100
        /*02f2*/ 	.byte	0x05
	.zero		1


	//   ....[33]....
        /*02f4*/ 	.word	0x000007e0
        /*02f8*/ 	.word	0x000000ff
        /*02fc*/ 	.word	0x00000190
        /*0300*/ 	.short	0x0100
        /*0302*/ 	.byte	0x05
	.zero		1


	//   ....[34]....
        /*0304*/ 	.word	0x000007f0
        /*0308*/ 	.word	0x000000ff
        /*030c*/ 	.word	0x00000088
        /*0310*/ 	.short	0x0100
        /*0312*/ 	.byte	0x05
	.zero		1


	//   ....[35]....
        /*0314*/ 	.word	0x00000800
        /*0318*/ 	.word	0x000000ff
        /*031c*/ 	.word	0x00000198
        /*0320*/ 	.short	0x0100
        /*0322*/ 	.byte	0x05
	.zero		1


	//   ....[36]....
        /*0324*/ 	.word	0x00000810
        /*0328*/ 	.word	0x000000ff
        /*032c*/ 	.word	0x00000090
        /*0330*/ 	.short	0x0100
        /*0332*/ 	.byte	0x05
	.zero		1


	//   ....[37]....
        /*0334*/ 	.word	0x00000820
        /*0338*/ 	.word	0x000000ff
        /*033c*/ 	.word	0x000001a0
        /*0340*/ 	.short	0x0100
        /*0342*/ 	.byte	0x05
	.zero		1


	//   ....[38]....
        /*0344*/ 	.word	0x00000830
        /*0348*/ 	.word	0x000000ff
        /*034c*/ 	.word	0x00000098
        /*0350*/ 	.short	0x0100
        /*0352*/ 	.byte	0x05
	.zero		1


	//   ....[39]....
        /*0354*/ 	.word	0x00000840
        /*0358*/ 	.word	0x000000ff
        /*035c*/ 	.word	0x000001a8
        /*0360*/ 	.short	0x0100
        /*0362*/ 	.byte	0x05
	.zero		1


	//   ....[40]....
        /*0364*/ 	.word	0x00000850
        /*0368*/ 	.word	0x000000ff
        /*036c*/ 	.word	0x000000a0
        /*0370*/ 	.short	0x0100
        /*0372*/ 	.byte	0x05
	.zero		1


	//   ....[41]....
        /*0374*/ 	.word	0x00000860
        /*0378*/ 	.word	0x000000ff
        /*037c*/ 	.word	0x000001b0
        /*0380*/ 	.short	0x0100
        /*0382*/ 	.byte	0x05
	.zero		1


	//   ....[42]....
        /*0384*/ 	.word	0x00000870
        /*0388*/ 	.word	0x000000ff
        /*038c*/ 	.word	0x000000a8
        /*0390*/ 	.short	0x0100
        /*0392*/ 	.byte	0x05
	.zero		1


	//   ....[43]....
        /*0394*/ 	.word	0x00000880
        /*0398*/ 	.word	0x000000ff
        /*039c*/ 	.word	0x000001b8
        /*03a0*/ 	.short	0x0100
        /*03a2*/ 	.byte	0x05
	.zero		1


	//   ....[44]....
        /*03a4*/ 	.word	0x00000890
        /*03a8*/ 	.word	0x000000ff
        /*03ac*/ 	.word	0x000000b0
        /*03b0*/ 	.short	0x0100
        /*03b2*/ 	.byte	0x05
	.zero		1


	//   ....[45]....
        /*03b4*/ 	.word	0x000008a0
        /*03b8*/ 	.word	0x000000ff
        /*03bc*/ 	.word	0x000001c0
        /*03c0*/ 	.short	0x0100
        /*03c2*/ 	.byte	0x05
	.zero		1


	//   ....[46]....
        /*03c4*/ 	.word	0x000008b0
        /*03c8*/ 	.word	0x000000ff
        /*03cc*/ 	.word	0x000000b8
        /*03d0*/ 	.short	0x0100
        /*03d2*/ 	.byte	0x05
	.zero		1


	//   ....[47]....
        /*03d4*/ 	.word	0x000008c0
        /*03d8*/ 	.word	0x000000ff
        /*03dc*/ 	.word	0x000001c8
        /*03e0*/ 	.short	0x0100
        /*03e2*/ 	.byte	0x05
	.zero		1


	//   ....[48]....
        /*03e4*/ 	.word	0x000008d0
        /*03e8*/ 	.word	0x000000ff
        /*03ec*/ 	.word	0x000000c0
        /*03f0*/ 	.short	0x0100
        /*03f2*/ 	.byte	0x05
	.zero		1


	//   ....[49]....
        /*03f4*/ 	.word	0x000008e0
        /*03f8*/ 	.word	0x000000ff
        /*03fc*/ 	.word	0x000001d0
        /*0400*/ 	.short	0x0100
        /*0402*/ 	.byte	0x05
	.zero		1


	//   ....[50]....
        /*0404*/ 	.word	0x000008f0
        /*0408*/ 	.word	0x000000ff
        /*040c*/ 	.word	0x000000c8
        /*0410*/ 	.short	0x0100
        /*0412*/ 	.byte	0x05
	.zero		1


	//   ....[51]....
        /*0414*/ 	.word	0x00000900
        /*0418*/ 	.word	0x000000ff
        /*041c*/ 	.word	0x000001d8
        /*0420*/ 	.short	0x0100
        /*0422*/ 	.byte	0x05
	.zero		1


	//   ....[52]....
        /*0424*/ 	.word	0x00000910
        /*0428*/ 	.word	0x000000ff
        /*042c*/ 	.word	0x000000d0
        /*0430*/ 	.short	0x0100
        /*0432*/ 	.byte	0x05
	.zero		1


	//   ....[53]....
        /*0434*/ 	.word	0x00000920
        /*0438*/ 	.word	0x000000ff
        /*043c*/ 	.word	0x000001e0
        /*0440*/ 	.short	0x0100
        /*0442*/ 	.byte	0x05
	.zero		1


	//   ....[54]....
        /*0444*/ 	.word	0x00000930
        /*0448*/ 	.word	0x000000ff
        /*044c*/ 	.word	0x000000d8
        /*0450*/ 	.short	0x0100
        /*0452*/ 	.byte	0x05
	.zero		1


	//   ....[55]....
        /*0454*/ 	.word	0x00000940
        /*0458*/ 	.word	0x000000ff
        /*045c*/ 	.word	0x000001e8
        /*0460*/ 	.short	0x0100
        /*0462*/ 	.byte	0x05
	.zero		1


	//   ....[56]....
        /*0464*/ 	.word	0x00000950
        /*0468*/ 	.word	0x000000ff
        /*046c*/ 	.word	0x000000e0
        /*0470*/ 	.short	0x0100
        /*0472*/ 	.byte	0x05
	.zero		1


	//   ....[57]....
        /*0474*/ 	.word	0x00000960
        /*0478*/ 	.word	0x000000ff
        /*047c*/ 	.word	0x000001f0
        /*0480*/ 	.short	0x0100
        /*0482*/ 	.byte	0x05
	.zero		1


	//   ....[58]....
        /*0484*/ 	.word	0x00000970
        /*0488*/ 	.word	0x000000ff
        /*048c*/ 	.word	0x000000e8
        /*0490*/ 	.short	0x0100
        /*0492*/ 	.byte	0x05
	.zero		1


	//   ....[59]....
        /*0494*/ 	.word	0x00000980
        /*0498*/ 	.word	0x000000ff
        /*049c*/ 	.word	0x000001f8
        /*04a0*/ 	.short	0x0100
        /*04a2*/ 	.byte	0x05
	.zero		1


	//   ....[60]....
        /*04a4*/ 	.word	0x00000990
        /*04a8*/ 	.word	0x000000ff
        /*04ac*/ 	.word	0x000000f0
        /*04b0*/ 	.short	0x0100
        /*04b2*/ 	.byte	0x05
	.zero		1


	//   ....[61]....
        /*04b4*/ 	.word	0x000009a0
        /*04b8*/ 	.word	0x000000ff
        /*04bc*/ 	.word	0x00000200
        /*04c0*/ 	.short	0x0100
        /*04c2*/ 	.byte	0x05
	.zero		1


	//   ....[62]....
        /*04c4*/ 	.word	0x000009b0
        /*04c8*/ 	.word	0x000000ff
        /*04cc*/ 	.word	0x000000f8
        /*04d0*/ 	.short	0x0100
        /*04d2*/ 	.byte	0x05
	.zero		1


	//   ....[63]....
        /*04d4*/ 	.word	0x000009c0
        /*04d8*/ 	.word	0x000000ff
        /*04dc*/ 	.word	0x00000208
        /*04e0*/ 	.short	0x0100
        /*04e2*/ 	.byte	0x05
	.zero		1


	//   ....[64]....
        /*04e4*/ 	.word	0x000009d0
        /*04e8*/ 	.word	0x000000ff
        /*04ec*/ 	.word	0x00000100
        /*04f0*/ 	.short	0x0100
        /*04f2*/ 	.byte	0x05
	.zero		1


	//   ....[65]....
        /*04f4*/ 	.word	0x000009e0
        /*04f8*/ 	.word	0x000000ff
        /*04fc*/ 	.word	0x00000210
        /*0500*/ 	.short	0x0100
        /*0502*/ 	.byte	0x05
	.zero		1


	//   ....[66]....
        /*0504*/ 	.word	0x000009f0
        /*0508*/ 	.word	0x000000ff
        /*050c*/ 	.word	0x00000108
        /*0510*/ 	.short	0x0100
        /*0512*/ 	.byte	0x05
	.zero		1


	//   ....[67]....
        /*0514*/ 	.word	0x00000a00
        /*0518*/ 	.word	0x000000ff
        /*051c*/ 	.word	0x00000218
        /*0520*/ 	.short	0x0100
        /*0522*/ 	.byte	0x05
	.zero		1


	//   ....[68]....
        /*0524*/ 	.word	0x00000b40
        /*0528*/ 	.word	0x000000ff
        /*052c*/ 	.word	0x00000220
        /*0530*/ 	.short	0x0100
        /*0532*/ 	.byte	0x06
	.zero		1


	//   ....[69]....
        /*0534*/ 	.word	0x00000b50
        /*0538*/ 	.word	0x000000ff
        /*053c*/ 	.word	0x00000228
        /*0540*/ 	.short	0x0100
        /*0542*/ 	.byte	0x06
	.zero		1


	//   ....[70]....
        /*0544*/ 	.word	0x00000c40
        /*0548*/ 	.word	0x000000ff
        /*054c*/ 	.word	0x00000230
        /*0550*/ 	.short	0x0100
        /*0552*/ 	.byte	0x05
	.zero		1


	//   ....[71]....
        /*0554*/ 	.word	0x00000c50
        /*0558*/ 	.word	0x000000ff
        /*055c*/ 	.word	0x00000238
        /*0560*/ 	.short	0x0100
        /*0562*/ 	.byte	0x05
	.zero		1


	//   ....[72]....
        /*0564*/ 	.word	0x00000d90
        /*0568*/ 	.word	0x000000ff
        /*056c*/ 	.word	0x00000240
        /*0570*/ 	.short	0x0100
        /*0572*/ 	.byte	0x05
	.zero		1


	//   ....[73]....
        /*0574*/ 	.word	0x00000da0
        /*0578*/ 	.word	0x000000ff
        /*057c*/ 	.word	0x00000250
        /*0580*/ 	.short	0x0100
        /*0582*/ 	.byte	0x05
	.zero		1


	//   ....[74]....
        /*0584*/ 	.word	0x00000db0
        /*0588*/ 	.word	0x000000ff
        /*058c*/ 	.word	0x00000248
        /*0590*/ 	.short	0x0100
        /*0592*/ 	.byte	0x05
	.zero		1


	//   ....[75]....
        /*0594*/ 	.word	0x00000dc0
        /*0598*/ 	.word	0x000000ff
        /*059c*/ 	.word	0x00000258
        /*05a0*/ 	.short	0x0100
        /*05a2*/ 	.byte	0x05
	.zero		1


	//   ....[76]....
        /*05a4*/ 	.word	0x00000ef0
        /*05a8*/ 	.word	0x000000ff
        /*05ac*/ 	.word	0x00000260
        /*05b0*/ 	.short	0x0100
        /*05b2*/ 	.byte	0x06
	.zero		1


	//   ....[77]....
        /*05b4*/ 	.word	0x00000f00
        /*05b8*/ 	.word	0x000000ff
        /*05bc*/ 	.word	0x00000280
        /*05c0*/ 	.short	0x0100
        /*05c2*/ 	.byte	0x06
	.zero		1


	//   ....[78]....
        /*05c4*/ 	.word	0x00000f10
        /*05c8*/ 	.word	0x000000ff
        /*05cc*/ 	.word	0x00000268
        /*05d0*/ 	.short	0x0100
        /*05d2*/ 	.byte	0x06
	.zero		1


	//   ....[79]....
        /*05d4*/ 	.word	0x00000f20
        /*05d8*/ 	.word	0x000000ff
        /*05dc*/ 	.word	0x00000288
        /*05e0*/ 	.short	0x0100
        /*05e2*/ 	.byte	0x06
	.zero		1


	//   ....[80]....
        /*05e4*/ 	.word	0x00000f30
        /*05e8*/ 	.word	0x000000ff
        /*05ec*/ 	.word	0x00000270
        /*05f0*/ 	.short	0x0100
        /*05f2*/ 	.byte	0x06
	.zero		1


	//   ....[81]....
        /*05f4*/ 	.word	0x00000f40
        /*05f8*/ 	.word	0x000000ff
        /*05fc*/ 	.word	0x00000290
        /*0600*/ 	.short	0x0100
        /*0602*/ 	.byte	0x06
	.zero		1


	//   ....[82]....
        /*0604*/ 	.word	0x00000f50
        /*0608*/ 	.word	0x000000ff
        /*060c*/ 	.word	0x00000278
        /*0610*/ 	.short	0x0100
        /*0612*/ 	.byte	0x06
	.zero		1


	//   ....[83]....
        /*0614*/ 	.word	0x00000f60
        /*0618*/ 	.word	0x000000ff
        /*061c*/ 	.word	0x00000298
        /*0620*/ 	.short	0x0100
        /*0622*/ 	.byte	0x06
	.zero		1


	//   ....[84]....
        /*0624*/ 	.word	0x00001050
        /*0628*/ 	.word	0x000000ff
        /*062c*/ 	.word	0x000002a0
        /*0630*/ 	.short	0x0100
        /*0632*/ 	.byte	0x05
	.zero		1


	//   ....[85]....
        /*0634*/ 	.word	0x00001060
        /*0638*/ 	.word	0x000000ff
        /*063c*/ 	.word	0x000002b0
        /*0640*/ 	.short	0x0100
        /*0642*/ 	.byte	0x05
	.zero		1


	//   ....[86]....
        /*0644*/ 	.word	0x00001070
        /*0648*/ 	.word	0x000000ff
        /*064c*/ 	.word	0x000002a8
        /*0650*/ 	.short	0x0100
        /*0652*/ 	.byte	0x05
	.zero		1


	//   ....[87]....
        /*0654*/ 	.word	0x00001080
        /*0658*/ 	.word	0x000000ff
        /*065c*/ 	.word	0x000002b8
        /*0660*/ 	.short	0x0100
        /*0662*/ 	.byte	0x05
	.zero		1


	//   ....[88]....
        /*0664*/ 	.word	0x00001950
        /*0668*/ 	.word	0x00000003
        /*066c*/ 	.word	0x000002b0
        /*0670*/ 	.short	0x010a
        /*0672*/ 	.byte	0xff
	.zero		1


	//   ....[89]....
        /*0674*/ 	.word	0x00001980
        /*0678*/ 	.word	0x00000003
        /*067c*/ 	.word	0x000002a0
        /*0680*/ 	.short	0x0101
        /*0682*/ 	.byte	0xff
	.zero		1


	//   ....[90]....
        /*0684*/ 	.word	0x00001a50
        /*0688*/ 	.word	0x000000ff
        /*068c*/ 	.word	0x00000110
        /*0690*/ 	.short	0x010a
        /*0692*/ 	.byte	0x08
	.zero		1


	//   ....[91]....
        /*0694*/ 	.word	0x00001af0
        /*0698*/ 	.word	0x000000ff
        /*069c*/ 	.word	0x00000110
        /*06a0*/ 	.short	0x010a
        /*06a2*/ 	.byte	0x21
	.zero		1


	//   ....[92]....
        /*06a4*/ 	.word	0x00001c40
        /*06a8*/ 	.word	0x000000ff
        /*06ac*/ 	.word	0x00000110
        /*06b0*/ 	.short	0x010a
        /*06b2*/ 	.byte	0x08
	.zero		1


	//   ....[93]....
        /*06b4*/ 	.word	0x00001d50
        /*06b8*/ 	.word	0x000000ff
        /*06bc*/ 	.word	0x00000238
        /*06c0*/ 	.short	0x0101
        /*06c2*/ 	.byte	0x04
	.zero		1


	//   ....[94]....
        /*06c4*/ 	.word	0x00001d70
        /*06c8*/ 	.word	0x000000ff
        /*06cc*/ 	.word	0x00000110
        /*06d0*/ 	.short	0x010a
        /*06d2*/ 	.byte	0x08
	.zero		1


	//   ....[95]....
        /*06d4*/ 	.word	0x00001df0
        /*06d8*/ 	.word	0x000000ff
        /*06dc*/ 	.word	0x00000110
        /*06e0*/ 	.short	0x010a
        /*06e2*/ 	.byte	0x11
	.zero		1


	//   ....[96]....
        /*06e4*/ 	.word	0x00001f40
        /*06e8*/ 	.word	0x000000ff
        /*06ec*/ 	.word	0x00000110
        /*06f0*/ 	.short	0x010a
        /*06f2*/ 	.byte	0x08
	.zero		1


	//   ....[97]....
        /*06f4*/ 	.word	0x00002080
        /*06f8*/ 	.word	0x00000002
        /*06fc*/ 	.word	0x00000240
        /*0700*/ 	.short	0x010a
        /*0702*/ 	.byte	0xff
	.zero		1


	//   ....[98]....
        /*0704*/ 	.word	0x00002140
        /*0708*/ 	.word	0x00000002
        /*070c*/ 	.word	0x00000000
        /*0710*/ 	.short	0x0101
        /*0712*/ 	.byte	0xff
	.zero		1


	//   ....[99]....
        /*0714*/ 	.word	0x000026a0
        /*0718*/ 	.word	0x000000ff
        /*071c*/ 	.word	0x00000000
        /*0720*/ 	.short	0x010a
        /*0722*/ 	.byte	0x05
	.zero		1


	//   ....[100]....
        /*0724*/ 	.word	0x00002730
        /*0728*/ 	.word	0x000000ff
        /*072c*/ 	.word	0x00000000
        /*0730*/ 	.short	0x010a
        /*0732*/ 	.byte	0x05
	.zero		1


	//   ....[101]....
        /*0734*/ 	.word	0x000027c0
        /*0738*/ 	.word	0x000000ff
        /*073c*/ 	.word	0x00000000
        /*0740*/ 	.short	0x010a
        /*0742*/ 	.byte	0x05
	.zero		1


	//   ....[102]....
        /*0744*/ 	.word	0x00002850
        /*0748*/ 	.word	0x000000ff
        /*074c*/ 	.word	0x00000000
        /*0750*/ 	.short	0x010a
        /*0752*/ 	.byte	0x05
	.zero		1


	//   ....[103]....
        /*0754*/ 	.word	0x000028e0
        /*0758*/ 	.word	0x000000ff
        /*075c*/ 	.word	0x00000000
        /*0760*/ 	.short	0x010a
        /*0762*/ 	.byte	0x05
	.zero		1


	//   ....[104]....
        /*0764*/ 	.word	0x00002970
        /*0768*/ 	.word	0x000000ff
        /*076c*/ 	.word	0x00000000
        /*0770*/ 	.short	0x010a
        /*0772*/ 	.byte	0x05
	.zero		1


	//   ....[105]....
        /*0774*/ 	.word	0x00002a00
        /*0778*/ 	.word	0x000000ff
        /*077c*/ 	.word	0x00000000
        /*0780*/ 	.short	0x010a
        /*0782*/ 	.byte	0x05
	.zero		1


	//   ....[106]....
        /*0784*/ 	.word	0x00002a90
        /*0788*/ 	.word	0x000000ff
        /*078c*/ 	.word	0x00000000
        /*0790*/ 	.short	0x010a
        /*0792*/ 	.byte	0x05
	.zero		1


	//   ....[107]....
        /*0794*/ 	.word	0x00002b20
        /*0798*/ 	.word	0x000000ff
        /*079c*/ 	.word	0x00000000
        /*07a0*/ 	.short	0x010a
        /*07a2*/ 	.byte	0x05
	.zero		1


	//   ....[108]....
        /*07a4*/ 	.word	0x00002bb0
        /*07a8*/ 	.word	0x000000ff
        /*07ac*/ 	.word	0x00000000
        /*07b0*/ 	.short	0x010a
        /*07b2*/ 	.byte	0x05
	.zero		1


	//   ....[109]....
        /*07b4*/ 	.word	0x00002c40
        /*07b8*/ 	.word	0x000000ff
        /*07bc*/ 	.word	0x00000000
        /*07c0*/ 	.short	0x010a
        /*07c2*/ 	.byte	0x05
	.zero		1


	//   ....[110]....
        /*07c4*/ 	.word	0x00002cd0
        /*07c8*/ 	.word	0x000000ff
        /*07cc*/ 	.word	0x00000000
        /*07d0*/ 	.short	0x010a
        /*07d2*/ 	.byte	0x05
	.zero		1


	//   ....[111]....
        /*07d4*/ 	.word	0x00002d60
        /*07d8*/ 	.word	0x000000ff
        /*07dc*/ 	.word	0x00000000
        /*07e0*/ 	.short	0x010a
        /*07e2*/ 	.byte	0x05
	.zero		1


	//   ....[112]....
        /*07e4*/ 	.word	0x00002df0
        /*07e8*/ 	.word	0x000000ff
        /*07ec*/ 	.word	0x00000000
        /*07f0*/ 	.short	0x010a
        /*07f2*/ 	.byte	0x05
	.zero		1


	//   ....[113]....
        /*07f4*/ 	.word	0x00002e80
        /*07f8*/ 	.word	0x000000ff
        /*07fc*/ 	.word	0x00000000
        /*0800*/ 	.short	0x010a
        /*0802*/ 	.byte	0x05
	.zero		1


	//   ....[114]....
        /*0804*/ 	.word	0x00002f10
        /*0808*/ 	.word	0x000000ff
        /*080c*/ 	.word	0x00000000
        /*0810*/ 	.short	0x010a
        /*0812*/ 	.byte	0x05
	.zero		1


	//   ....[115]....
        /*0814*/ 	.word	0x00002fa0
        /*0818*/ 	.word	0x000000ff
        /*081c*/ 	.word	0x00000000
        /*0820*/ 	.short	0x010a
        /*0822*/ 	.byte	0x05
	.zero		1


	//   ....[116]....
        /*0824*/ 	.word	0x00003030
        /*0828*/ 	.word	0x000000ff
        /*082c*/ 	.word	0x00000000
        /*0830*/ 	.short	0x010a
        /*0832*/ 	.byte	0x05
	.zero		1


	//   ....[117]....
        /*0834*/ 	.word	0x000030c0
        /*0838*/ 	.word	0x000000ff
        /*083c*/ 	.word	0x00000000
        /*0840*/ 	.short	0x010a
        /*0842*/ 	.byte	0x05
	.zero		1


	//   ....[118]....
        /*0844*/ 	.word	0x00003150
        /*0848*/ 	.word	0x000000ff
        /*084c*/ 	.word	0x00000000
        /*0850*/ 	.short	0x010a
        /*0852*/ 	.byte	0x05
	.zero		1


	//   ....[119]....
        /*0854*/ 	.word	0x000031e0
        /*0858*/ 	.word	0x000000ff
        /*085c*/ 	.word	0x00000000
        /*0860*/ 	.short	0x010a
        /*0862*/ 	.byte	0x05
	.zero		1


	//   ....[120]....
        /*0864*/ 	.word	0x00003270
        /*0868*/ 	.word	0x000000ff
        /*086c*/ 	.word	0x00000000
        /*0870*/ 	.short	0x010a
        /*0872*/ 	.byte	0x05
	.zero		1


	//   ....[121]....
        /*0874*/ 	.word	0x00003300
        /*0878*/ 	.word	0x000000ff
        /*087c*/ 	.word	0x00000000
        /*0880*/ 	.short	0x010a
        /*0882*/ 	.byte	0x05
	.zero		1


	//   ....[122]....
        /*0884*/ 	.word	0x00003390
        /*0888*/ 	.word	0x000000ff
        /*088c*/ 	.word	0x00000000
        /*0890*/ 	.short	0x010a
        /*0892*/ 	.byte	0x05
	.zero		1


	//   ....[123]....
        /*0894*/ 	.word	0x00003420
        /*0898*/ 	.word	0x000000ff
        /*089c*/ 	.word	0x00000000
        /*08a0*/ 	.short	0x010a
        /*08a2*/ 	.byte	0x05
	.zero		1


	//   ....[124]....
        /*08a4*/ 	.word	0x000034b0
        /*08a8*/ 	.word	0x000000ff
        /*08ac*/ 	.word	0x00000000
        /*08b0*/ 	.short	0x010a
        /*08b2*/ 	.byte	0x05
	.zero		1


	//   ....[125]....
        /*08b4*/ 	.word	0x00003540
        /*08b8*/ 	.word	0x000000ff
        /*08bc*/ 	.word	0x00000000
        /*08c0*/ 	.short	0x010a
        /*08c2*/ 	.byte	0x05
	.zero		1


	//   ....[126]....
        /*08c4*/ 	.word	0x000035d0
        /*08c8*/ 	.word	0x000000ff
        /*08cc*/ 	.word	0x00000000
        /*08d0*/ 	.short	0x010a
        /*08d2*/ 	.byte	0x05
	.zero		1


	//   ....[127]....
        /*08d4*/ 	.word	0x00003660
        /*08d8*/ 	.word	0x000000ff
        /*08dc*/ 	.word	0x00000000
        /*08e0*/ 	.short	0x010a
        /*08e2*/ 	.byte	0x05
	.zero		1


	//   ....[128]....
        /*08e4*/ 	.word	0x000036f0
        /*08e8*/ 	.word	0x000000ff
        /*08ec*/ 	.word	0x00000000
        /*08f0*/ 	.short	0x010a
        /*08f2*/ 	.byte	0x05
	.zero		1


	//   ....[129]....
        /*08f4*/ 	.word	0x00003780
        /*08f8*/ 	.word	0x000000ff
        /*08fc*/ 	.word	0x00000000
        /*0900*/ 	.short	0x010a
        /*0902*/ 	.byte	0x05
	.zero		1


	//   ....[130]....
        /*0904*/ 	.word	0x00003810
        /*0908*/ 	.word	0x000000ff
        /*090c*/ 	.word	0x00000000
        /*0910*/ 	.short	0x010a
        /*0912*/ 	.byte	0x05
	.zero		1


	//   ....[131]....
        /*0914*/ 	.word	0x000038a0
        /*0918*/ 	.word	0x000000ff
        /*091c*/ 	.word	0x00000000
        /*0920*/ 	.short	0x010a
        /*0922*/ 	.byte	0x05
	.zero		1


	//   ....[132]....
        /*0924*/ 	.word	0x00003940
        /*0928*/ 	.word	0x00000000
        /*092c*/ 	.word	0x00000000
        /*0930*/ 	.short	0x010a
        /*0932*/ 	.byte	0xff
	.zero		1


	//   ....[133]....
        /*0934*/ 	.word	0x00003a60
        /*0938*/ 	.word	0x00000000
        /*093c*/ 	.word	0x000002a0
        /*0940*/ 	.short	0x010a
        /*0942*/ 	.byte	0xff
	.zero		1


	//   ....[134]....
        /*0944*/ 	.word	0x00003ac0
        /*0948*/ 	.word	0x00000004
        /*094c*/ 	.word	0x00000000
        /*0950*/ 	.short	0x0101
        /*0952*/ 	.byte	0xff
	.zero		1


	//   ....[135]....
        /*0954*/ 	.word	0x00003ae0
        /*0958*/ 	.word	0x000000ff
        /*095c*/ 	.word	0x00000250
        /*0960*/ 	.short	0x010a
        /*0962*/ 	.byte	0x05
	.zero		1


	//   ....[136]....
        /*0964*/ 	.word	0x00003c00
        /*0968*/ 	.word	0x00000000
        /*096c*/ 	.word	0x00000240
        /*0970*/ 	.short	0x010a
        /*0972*/ 	.byte	0xff
	.zero		1


	//   ....[137]....
        /*0974*/ 	.word	0x00003d10
        /*0978*/ 	.word	0x00000000
        /*097c*/ 	.word	0x00000000
        /*0980*/ 	.short	0x0101
        /*0982*/ 	.byte	0xff
	.zero		1


	//   ....[138]....
        /*0984*/ 	.word	0x00003da0
        /*0988*/ 	.word	0x000000ff
        /*098c*/ 	.word	0x00000250
        /*0990*/ 	.short	0x0106
        /*0992*/ 	.byte	0x05
	.zero		1


	//   ....[139]....
        /*0994*/ 	.word	0x00003dc0
        /*0998*/ 	.word	0x000000ff
        /*099c*/ 	.word	0x00000250
        /*09a0*/ 	.short	0x010a
        /*09a2*/ 	.byte	0x05
	.zero		1


	//   ....[140]....
        /*09a4*/ 	.word	0x00003e50
        /*09a8*/ 	.word	0x000000ff
        /*09ac*/ 	.word	0x00000250
        /*09b0*/ 	.short	0x0106
        /*09b2*/ 	.byte	0x04
	.zero		1


	//   ....[141]....
        /*09b4*/ 	.word	0x00003e90
        /*09b8*/ 	.word	0x00000000
        /*09bc*/ 	.word	0x00000250
        /*09c0*/ 	.short	0x010a
        /*09c2*/ 	.byte	0xff
	.zero		1


	//   ....[142]....
        /*09c4*/ 	.word	0x00004370
        /*09c8*/ 	.word	0x00000000
        /*09cc*/ 	.word	0x00000240
        /*09d0*/ 	.short	0x010a
        /*09d2*/ 	.byte	0xff
	.zero		1


	//   ....[143]....
        /*09d4*/ 	.word	0x00004470
        /*09d8*/ 	.word	0x00000003
        /*09dc*/ 	.word	0x00000000
        /*09e0*/ 	.short	0x0101
        /*09e2*/ 	.byte	0xff
	.zero		1


	//   ....[144]....
        /*09e4*/ 	.word	0x00004480
        /*09e8*/ 	.word	0x000000ff
        /*09ec*/ 	.word	0x00000000
        /*09f0*/ 	.short	0x010a
        /*09f2*/ 	.byte	0x04
	.zero		1


	//   ....[145]....
        /*09f4*/ 	.word	0x000044a0
        /*09f8*/ 	.word	0x000000ff
        /*09fc*/ 	.word	0x00000280
        /*0a00*/ 	.short	0x010a
        /*0a02*/ 	.byte	0x09
	.zero		1


	//   ....[146]....
        /*0a04*/ 	.word	0x00004580
        /*0a08*/ 	.word	0x000000ff
        /*0a0c*/ 	.word	0x00000000
        /*0a10*/ 	.short	0x010a
        /*0a12*/ 	.byte	0x07
	.zero		1


	//   ....[147]....
        /*0a14*/ 	.word	0x000046b0
        /*0a18*/ 	.word	0x000000ff
        /*0a1c*/ 	.word	0x00000000
        /*0a20*/ 	.short	0x010a
        /*0a22*/ 	.byte	0x04
	.zero		1


	//   ....[148]....
        /*0a24*/ 	.word	0x00004860
        /*0a28*/ 	.word	0x000000ff
        /*0a2c*/ 	.word	0x00000000
        /*0a30*/ 	.short	0x010a
        /*0a32*/ 	.byte	0x05
	.zero		1


	//   ....[149]....
        /*0a34*/ 	.word	0x000048f0
        /*0a38*/ 	.word	0x000000ff
        /*0a3c*/ 	.word	0x00000000
        /*0a40*/ 	.short	0x010a
        /*0a42*/ 	.byte	0x05
	.zero		1


	//   ....[150]....
        /*0a44*/ 	.word	0x00004980
        /*0a48*/ 	.word	0x000000ff
        /*0a4c*/ 	.word	0x00000000
        /*0a50*/ 	.short	0x010a
        /*0a52*/ 	.byte	0x05
	.zero		1


	//   ....[151]....
        /*0a54*/ 	.word	0x00004a10
        /*0a58*/ 	.word	0x000000ff
        /*0a5c*/ 	.word	0x00000000
        /*0a60*/ 	.short	0x010a
        /*0a62*/ 	.byte	0x07
	.zero		1


	//   ....[152]....
        /*0a64*/ 	.word	0x00004e50
        /*0a68*/ 	.word	0x00000000
        /*0a6c*/ 	.word	0x00000240
        /*0a70*/ 	.short	0x010a
        /*0a72*/ 	.byte	0xff
	.zero		1


	//   ....[153]....
        /*0a74*/ 	.word	0x00004f40
        /*0a78*/ 	.word	0x00000000
        /*0a7c*/ 	.word	0x00000000
        /*0a80*/ 	.short	0x0101
        /*0a82*/ 	.byte	0xff
	.zero		1


	//   ....[154]....
        /*0a84*/ 	.word	0x00005260
        /*0a88*/ 	.word	0x000000ff
        /*0a8c*/ 	.word	0x00000238
        /*0a90*/ 	.short	0x010a
        /*0a92*/ 	.byte	0x06
	.zero		1


	//   ....[155]....
        /*0a94*/ 	.word	0x000053e0
        /*0a98*/ 	.word	0x000000ff
        /*0a9c*/ 	.word	0x00000228
        /*0aa0*/ 	.short	0x010a
        /*0aa2*/ 	.byte	0x06
	.zero		1


	//   ....[156]....
        /*0aa4*/ 	.word	0x00005710
        /*0aa8*/ 	.word	0x000000ff
        /*0aac*/ 	.word	0x00000220
        /*0ab0*/ 	.short	0x010b
        /*0ab2*/ 	.byte	0x06
	.zero		1


	//   ....[157]....
        /*0ab4*/ 	.word	0x00005730
        /*0ab8*/ 	.word	0x000000ff
        /*0abc*/ 	.word	0x00000000
        /*0ac0*/ 	.short	0x0101
        /*0ac2*/ 	.byte	0x25
	.zero		1


	//   ....[158]....
        /*0ac4*/ 	.word	0x00005770
        /*0ac8*/ 	.word	0x00000000
        /*0acc*/ 	.word	0x00000228
        /*0ad0*/ 	.short	0x010a
        /*0ad2*/ 	.byte	0xff
	.zero		1


	//   ....[159]....
        /*0ad4*/ 	.word	0x00005aa0
        /*0ad8*/ 	.word	0x00000000
        /*0adc*/ 	.word	0x00000240
        /*0ae0*/ 	.short	0x010a
        /*0ae2*/ 	.byte	0xff
	.zero		1


	//   ....[160]....
        /*0ae4*/ 	.word	0x00005bb0
        /*0ae8*/ 	.word	0x00000000
        /*0aec*/ 	.word	0x00000000
        /*0af0*/ 	.short	0x0101
        /*0af2*/ 	.byte	0xff
	.zero		1


	//   ....[161]....
        /*0af4*/ 	.word	0x00006550
        /*0af8*/ 	.word	0x000000ff
        /*0afc*/ 	.word	0x00000220
        /*0b00*/ 	.short	0x010a
        /*0b02*/ 	.byte	0x2b
	.zero		1


	//   ....[162]....
        /*0b04*/ 	.word	0x00006560
        /*0b08*/ 	.word	0x0000009c
        /*0b0c*/ 	.word	0x00000260
        /*0b10*/ 	.short	0x010a
        /*0b12*/ 	.byte	0xff
	.zero		1


	//   ....[163]....
        /*0b14*/ 	.word	0x000066f0
        /*0b18*/ 	.word	0x000000ff
        /*0b1c*/ 	.word	0x00000220
        /*0b20*/ 	.short	0x010a
        /*0b22*/ 	.byte	0x2b
	.zero		1


	//   ....[164]....
        /*0b24*/ 	.word	0x000067f0
        /*0b28*/ 	.word	0x000000ff
        /*0b2c*/ 	.word	0x00000000
        /*0b30*/ 	.short	0x0101
        /*0b32*/ 	.byte	0x04
	.zero		1


	//   ....[165]....
        /*0b34*/ 	.word	0x00006850
        /*0b38*/ 	.word	0x0000009c
        /*0b3c*/ 	.word	0x00000260
        /*0b40*/ 	.short	0x010a
        /*0b42*/ 	.byte	0xff
	.zero		1


	//   ....[166]....
        /*0b44*/ 	.word	0x00006c10
        /*0b48*/ 	.word	0x000000ff
        /*0b4c*/ 	.word	0x00000000
        /*0b50*/ 	.short	0x0101
        /*0b52*/ 	.byte	0x05
	.zero		1


	//   ....[167]....
        /*0b54*/ 	.word	0x00007cc0
        /*0b58*/ 	.word	0x00000003
        /*0b5c*/ 	.word	0x000002b0
        /*0b60*/ 	.short	0x010a
        /*0b62*/ 	.byte	0xff
	.zero		1


	//   ....[168]....
        /*0b64*/ 	.word	0x00007d20
        /*0b68*/ 	.word	0x00000002
        /*0b6c*/ 	.word	0x00000110
        /*0b70*/ 	.short	0x010a
        /*0b72*/ 	.byte	0xff
	.zero		1


	//   ....[169]....
        /*0b74*/ 	.word	0x00007d80
        /*0b78*/ 	.word	0x00000002
        /*0b7c*/ 	.word	0x00000110
        /*0b80*/ 	.short	0x010a
        /*0b82*/ 	.byte	0xff
	.zero		1


	//   ....[170]....
        /*0b84*/ 	.word	0x00007dd0
        /*0b88*/ 	.word	0x00000002
        /*0b8c*/ 	.word	0x00000240
        /*0b90*/ 	.short	0x010a
        /*0b92*/ 	.byte	0xff
	.zero		1


	//   ....[171]....
        /*0b94*/ 	.word	0x00007e30
        /*0b98*/ 	.word	0x00000000
        /*0b9c*/ 	.word	0x00000000
        /*0ba0*/ 	.short	0x010a
        /*0ba2*/ 	.byte	0xff
	.zero		1


	//   ....[172]....
        /*0ba4*/ 	.word	0x00007e90
        /*0ba8*/ 	.word	0x00000000
        /*0bac*/ 	.word	0x00000000
        /*0bb0*/ 	.short	0x010a
        /*0bb2*/ 	.byte	0xff
	.zero		1


	//   ....[173]....
        /*0bb4*/ 	.word	0x00007ef0
        /*0bb8*/ 	.word	0x00000000
        /*0bbc*/ 	.word	0x00000000
        /*0bc0*/ 	.short	0x010a
        /*0bc2*/ 	.byte	0xff
	.zero		1


	//   ....[174]....
        /*0bc4*/ 	.word	0x00007f50
        /*0bc8*/ 	.word	0x00000000
        /*0bcc*/ 	.word	0x00000000
        /*0bd0*/ 	.short	0x010a
        /*0bd2*/ 	.byte	0xff
	.zero		1


	//   ....[175]....
        /*0bd4*/ 	.word	0x00007fb0
        /*0bd8*/ 	.word	0x00000000
        /*0bdc*/ 	.word	0x00000000
        /*0be0*/ 	.short	0x010a
        /*0be2*/ 	.byte	0xff
	.zero		1


	//   ....[176]....
        /*0be4*/ 	.word	0x00008010
        /*0be8*/ 	.word	0x00000000
        /*0bec*/ 	.word	0x00000000
        /*0bf0*/ 	.short	0x010a
        /*0bf2*/ 	.byte	0xff
	.zero		1


	//   ....[177]....
        /*0bf4*/ 	.word	0x00008070
        /*0bf8*/ 	.word	0x00000000
        /*0bfc*/ 	.word	0x00000000
        /*0c00*/ 	.short	0x010a
        /*0c02*/ 	.byte	0xff
	.zero		1


	//   ....[178]....
        /*0c04*/ 	.word	0x000080d0
        /*0c08*/ 	.word	0x00000000
        /*0c0c*/ 	.word	0x00000000
        /*0c10*/ 	.short	0x010a
        /*0c12*/ 	.byte	0xff
	.zero		1


	//   ....[179]....
        /*0c14*/ 	.word	0x00008130
        /*0c18*/ 	.word	0x00000000
        /*0c1c*/ 	.word	0x00000000
        /*0c20*/ 	.short	0x010a
        /*0c22*/ 	.byte	0xff
	.zero		1


	//   ....[180]....
        /*0c24*/ 	.word	0x00008190
        /*0c28*/ 	.word	0x00000000
        /*0c2c*/ 	.word	0x00000000
        /*0c30*/ 	.short	0x010a
        /*0c32*/ 	.byte	0xff
	.zero		1


	//   ....[181]....
        /*0c34*/ 	.word	0x000081f0
        /*0c38*/ 	.word	0x00000000
        /*0c3c*/ 	.word	0x00000000
        /*0c40*/ 	.short	0x010a
        /*0c42*/ 	.byte	0xff
	.zero		1


	//   ....[182]....
        /*0c44*/ 	.word	0x00008250
        /*0c48*/ 	.word	0x00000000
        /*0c4c*/ 	.word	0x00000000
        /*0c50*/ 	.short	0x010a
        /*0c52*/ 	.byte	0xff
	.zero		1


	//   ....[183]....
        /*0c54*/ 	.word	0x000082b0
        /*0c58*/ 	.word	0x00000000
        /*0c5c*/ 	.word	0x00000000
        /*0c60*/ 	.short	0x010a
        /*0c62*/ 	.byte	0xff
	.zero		1


	//   ....[184]....
        /*0c64*/ 	.word	0x00008310
        /*0c68*/ 	.word	0x00000000
        /*0c6c*/ 	.word	0x00000000
        /*0c70*/ 	.short	0x010a
        /*0c72*/ 	.byte	0xff
	.zero		1


	//   ....[185]....
        /*0c74*/ 	.word	0x00008370
        /*0c78*/ 	.word	0x00000000
        /*0c7c*/ 	.word	0x00000000
        /*0c80*/ 	.short	0x010a
        /*0c82*/ 	.byte	0xff
	.zero		1


	//   ....[186]....
        /*0c84*/ 	.word	0x000083d0
        /*0c88*/ 	.word	0x00000000
        /*0c8c*/ 	.word	0x00000000
        /*0c90*/ 	.short	0x010a
        /*0c92*/ 	.byte	0xff
	.zero		1


	//   ....[187]....
        /*0c94*/ 	.word	0x00008430
        /*0c98*/ 	.word	0x00000000
        /*0c9c*/ 	.word	0x00000000
        /*0ca0*/ 	.short	0x010a
        /*0ca2*/ 	.byte	0xff
	.zero		1


	//   ....[188]....
        /*0ca4*/ 	.word	0x00008490
        /*0ca8*/ 	.word	0x00000000
        /*0cac*/ 	.word	0x00000000
        /*0cb0*/ 	.short	0x010a
        /*0cb2*/ 	.byte	0xff
	.zero		1


	//   ....[189]....
        /*0cb4*/ 	.word	0x000084f0
        /*0cb8*/ 	.word	0x00000000
        /*0cbc*/ 	.word	0x00000000
        /*0cc0*/ 	.short	0x010a
        /*0cc2*/ 	.byte	0xff
	.zero		1


	//   ....[190]....
        /*0cc4*/ 	.word	0x00008550
        /*0cc8*/ 	.word	0x00000000
        /*0ccc*/ 	.word	0x00000000
        /*0cd0*/ 	.short	0x010a
        /*0cd2*/ 	.byte	0xff
	.zero		1


	//   ....[191]....
        /*0cd4*/ 	.word	0x000085b0
        /*0cd8*/ 	.word	0x00000000
        /*0cdc*/ 	.word	0x00000000
        /*0ce0*/ 	.short	0x010a
        /*0ce2*/ 	.byte	0xff
	.zero		1


	//   ....[192]....
        /*0ce4*/ 	.word	0x00008610
        /*0ce8*/ 	.word	0x00000000
        /*0cec*/ 	.word	0x00000000
        /*0cf0*/ 	.short	0x010a
        /*0cf2*/ 	.byte	0xff
	.zero		1


	//   ....[193]....
        /*0cf4*/ 	.word	0x00008670
        /*0cf8*/ 	.word	0x00000000
        /*0cfc*/ 	.word	0x00000000
        /*0d00*/ 	.short	0x010a
        /*0d02*/ 	.byte	0xff
	.zero		1


	//   ....[194]....
        /*0d04*/ 	.word	0x000086d0
        /*0d08*/ 	.word	0x00000000
        /*0d0c*/ 	.word	0x00000000
        /*0d10*/ 	.short	0x010a
        /*0d12*/ 	.byte	0xff
	.zero		1


	//   ....[195]....
        /*0d14*/ 	.word	0x00008730
        /*0d18*/ 	.word	0x00000000
        /*0d1c*/ 	.word	0x00000000
        /*0d20*/ 	.short	0x010a
        /*0d22*/ 	.byte	0xff
	.zero		1


	//   ....[196]....
        /*0d24*/ 	.word	0x00008790
        /*0d28*/ 	.word	0x00000000
        /*0d2c*/ 	.word	0x00000000
        /*0d30*/ 	.short	0x010a
        /*0d32*/ 	.byte	0xff
	.zero		1


	//   ....[197]....
        /*0d34*/ 	.word	0x000087f0
        /*0d38*/ 	.word	0x00000000
        /*0d3c*/ 	.word	0x00000000
        /*0d40*/ 	.short	0x010a
        /*0d42*/ 	.byte	0xff
	.zero		1


	//   ....[198]....
        /*0d44*/ 	.word	0x00008850
        /*0d48*/ 	.word	0x00000000
        /*0d4c*/ 	.word	0x00000000
        /*0d50*/ 	.short	0x010a
        /*0d52*/ 	.byte	0xff
	.zero		1


	//   ....[199]....
        /*0d54*/ 	.word	0x000088b0
        /*0d58*/ 	.word	0x00000000
        /*0d5c*/ 	.word	0x00000000
        /*0d60*/ 	.short	0x010a
        /*0d62*/ 	.byte	0xff
	.zero		1


	//   ....[200]....
        /*0d64*/ 	.word	0x00008910
        /*0d68*/ 	.word	0x00000000
        /*0d6c*/ 	.word	0x00000000
        /*0d70*/ 	.short	0x010a
        /*0d72*/ 	.byte	0xff
	.zero		1


	//   ....[201]....
        /*0d74*/ 	.word	0x00008970
        /*0d78*/ 	.word	0x00000000
        /*0d7c*/ 	.word	0x00000000
        /*0d80*/ 	.short	0x010a
        /*0d82*/ 	.byte	0xff
	.zero		1


	//   ....[202]....
        /*0d84*/ 	.word	0x000089d0
        /*0d88*/ 	.word	0x00000000
        /*0d8c*/ 	.word	0x00000000
        /*0d90*/ 	.short	0x010a
        /*0d92*/ 	.byte	0xff
	.zero		1


	//   ....[203]....
        /*0d94*/ 	.word	0x00008a30
        /*0d98*/ 	.word	0x00000000
        /*0d9c*/ 	.word	0x00000000
        /*0da0*/ 	.short	0x010a
        /*0da2*/ 	.byte	0xff
	.zero		1


	//   ....[204]....
        /*0da4*/ 	.word	0x00008a80
        /*0da8*/ 	.word	0x00000000
        /*0dac*/ 	.word	0x000002a0
        /*0db0*/ 	.short	0x010a
        /*0db2*/ 	.byte	0xff
	.zero		1


	//   ....[205]....
        /*0db4*/ 	.word	0x00008ae0
        /*0db8*/ 	.word	0x00000000
        /*0dbc*/ 	.word	0x00000250
        /*0dc0*/ 	.short	0x010a
        /*0dc2*/ 	.byte	0xff
	.zero		1


	//   ....[206]....
        /*0dc4*/ 	.word	0x00008b30
        /*0dc8*/ 	.word	0x00000000
        /*0dcc*/ 	.word	0x00000240
        /*0dd0*/ 	.short	0x010a
        /*0dd2*/ 	.byte	0xff
	.zero		1


	//   ....[207]....
        /*0dd4*/ 	.word	0x00008b90
        /*0dd8*/ 	.word	0x00000000
        /*0ddc*/ 	.word	0x00000250
        /*0de0*/ 	.short	0x010a
        /*0de2*/ 	.byte	0xff
	.zero		1


	//   ....[208]....
        /*0de4*/ 	.word	0x00008be0
        /*0de8*/ 	.word	0x00000000
        /*0dec*/ 	.word	0x00000240
        /*0df0*/ 	.short	0x010a
        /*0df2*/ 	.byte	0xff
	.zero		1


	//   ....[209]....
        /*0df4*/ 	.word	0x00008c40
        /*0df8*/ 	.word	0x00000003
        /*0dfc*/ 	.word	0x00000280
        /*0e00*/ 	.short	0x010a
        /*0e02*/ 	.byte	0xff
	.zero		1


	//   ....[210]....
        /*0e04*/ 	.word	0x00008ca0
        /*0e08*/ 	.word	0x00000000
        /*0e0c*/ 	.word	0x00000000
        /*0e10*/ 	.short	0x010a
        /*0e12*/ 	.byte	0xff
	.zero		1


	//   ....[211]....
        /*0e14*/ 	.word	0x00008d00
        /*0e18*/ 	.word	0x00000000
        /*0e1c*/ 	.word	0x00000000
        /*0e20*/ 	.short	0x010a
        /*0e22*/ 	.byte	0xff
	.zero		1


	//   ....[212]....
        /*0e24*/ 	.word	0x00008d60
        /*0e28*/ 	.word	0x00000000
        /*0e2c*/ 	.word	0x00000000
        /*0e30*/ 	.short	0x010a
        /*0e32*/ 	.byte	0xff
	.zero		1


	//   ....[213]....
        /*0e34*/ 	.word	0x00008dc0
        /*0e38*/ 	.word	0x00000000
        /*0e3c*/ 	.word	0x00000000
        /*0e40*/ 	.short	0x010a
        /*0e42*/ 	.byte	0xff
	.zero		1


	//   ....[214]....
        /*0e44*/ 	.word	0x00008e20
        /*0e48*/ 	.word	0x00000000
        /*0e4c*/ 	.word	0x00000000
        /*0e50*/ 	.short	0x010a
        /*0e52*/ 	.byte	0xff
	.zero		1


	//   ....[215]....
        /*0e54*/ 	.word	0x00008e70
        /*0e58*/ 	.word	0x00000000
        /*0e5c*/ 	.word	0x00000240
        /*0e60*/ 	.short	0x010a
        /*0e62*/ 	.byte	0xff
	.zero		1


	//   ....[216]....
        /*0e64*/ 	.word	0x00008ed0
        /*0e68*/ 	.word	0x00000000
        /*0e6c*/ 	.word	0x00000238
        /*0e70*/ 	.short	0x010a
        /*0e72*/ 	.byte	0xff
	.zero		1


	//   ....[217]....
        /*0e74*/ 	.word	0x00008f30
        /*0e78*/ 	.word	0x00000003
        /*0e7c*/ 	.word	0x00000228
        /*0e80*/ 	.short	0x010a
        /*0e82*/ 	.byte	0xff
	.zero		1


	//   ....[218]....
        /*0e84*/ 	.word	0x00008f80
        /*0e88*/ 	.word	0x00000000
        /*0e8c*/ 	.word	0x00000240
        /*0e90*/ 	.short	0x010a
        /*0e92*/ 	.byte	0xff
	.zero		1


	//   ....[219]....
        /*0e94*/ 	.word	0x00008fe0
        /*0e98*/ 	.word	0x00000000
        /*0e9c*/ 	.word	0x00000220
        /*0ea0*/ 	.short	0x010a
        /*0ea2*/ 	.byte	0xff
	.zero		1


	//   ....[220]....
        /*0ea4*/ 	.word	0x00009030
        /*0ea8*/ 	.word	0x0000009c
        /*0eac*/ 	.word	0x00000260
        /*0eb0*/ 	.short	0x010a
        /*0eb2*/ 	.byte	0xff
	.zero		1


	//----- nvinfo : EIATTR_NUM_MBARRIERS
	.align		4
.L_47:
        /*0eb4*/ 	.byte	0x03, 0x38
        /*0eb6*/ 	.short	0x0058


	//----- nvinfo : EIATTR_EXIT_INSTR_OFFSETS
	.align		4
        /*0eb8*/ 	.byte	0x04, 0x1c
        /*0eba*/ 	.short	(.L_49 - .L_48)


	//   ....[0]....
.L_48:
        /*0ebc*/ 	.word	0x00003970


	//   ....[1]....
        /*0ec0*/ 	.word	0x00003e60


	//   ....[2]....
        /*0ec4*/ 	.word	0x00003ec0


	//   ....[3]....
        /*0ec8*/ 	.word	0x00004c70


	//   ....[4]....
        /*0ecc*/ 	.word	0x000057a0


	//   ....[5]....
        /*0ed0*/ 	.word	0x000057e0


	//   ....[6]....
        /*0ed4*/ 	.word	0x00007cb0


	//----- nvinfo : EIATTR_MAX_THREADS
	.align		4
.L_49:
        /*0ed8*/ 	.byte	0x04, 0x05
        /*0eda*/ 	.short	(.L_51 - .L_50)
.L_50:
        /*0edc*/ 	.word	0x00000100
        /*0ee0*/ 	.word	0x00000001
        /*0ee4*/ 	.word	0x00000001


	//----- nvinfo : EIATTR_CRS_STACK_SIZE
	.align		4
.L_51:
        /*0ee8*/ 	.byte	0x04, 0x1e
        /*0eea*/ 	.short	(.L_53 - .L_52)
.L_52:
        /*0eec*/ 	.word	0x00000000


	//----- nvinfo : EIATTR_CBANK_PARAM_SIZE
	.align		4
.L_53:
        /*0ef0*/ 	.byte	0x03, 0x19
        /*0ef2*/ 	.short	0x0800


	//----- nvinfo : EIATTR_PARAM_CBANK
	.align		4
        /*0ef4*/ 	.byte	0x04, 0x0a
        /*0ef6*/ 	.short	(.L_55 - .L_54)
	.align		4
.L_54:
        /*0ef8*/ 	.word	index@(.nv.constant0._ZN7cutlass13device_kernelINS_4gemm6kernel13GemmUniversalIN4cute5tupleIJiiiiEEENS1_10collective13CollectiveMmaINS1_35MainloopSm100TmaUmmaWarpSpecializedILi34ELi2ELi4ENS5_IJNS4_1CILi1EEESB_SB_EEEEENS5_IJNSA_ILi128EEENSA_ILi64EEENSA_ILi32EEEEEENS_12float_e5m2_tENS5_IJlSB_lEEESI_SJ_NS4_8TiledMMAINS4_8MMA_AtomIJNS4_10MMA_TraitsINS4_19SM100_MMA_F8F6F4_SSEJSI_SI_fSE_SF_NS4_17integral_constantINS4_4UMMA5MajorELSQ_0EEESR_NSO_INSP_7ScaleInELSS_0EEEST_EEEEEENS4_6LayoutISC_NS5_IJNSA_ILi0EEESX_SX_EEEEENS5_IJNS4_10UnderscoreES10_S10_EEEEENS4_13SM90_TMA_LOADENS4_14ComposedLayoutINS4_7SwizzleILi1ELi4ELi3EEENS4_18smem_ptr_flag_bitsILi8EEENSW_INS5_IJNSA_ILi8EEESG_EEENS5_IJSG_SB_EEEEEEEvNS4_8identityES13_S1D_vS1E_EENS_8epilogue10collective18CollectiveEpilogueINS1G_23Sm100TmaWarpSpecializedILi1ELi1ELi64ELb0ELb0EEEJSH_NS5_IJNSW_ISE_SB_EENSW_ISF_SB_EEEEESI_SJ_SI_SJ_NS1G_6fusion15FusionCallbacksIS1K_NS1O_17LinearCombinationISI_fSI_fLNS_15FloatRoundStyleE2EEESH_S1N_JEEENS4_5SM1004TMEM4LOAD26SM100_TMEM_LOAD_32dp32b64xES13_NS14_INS15_ILi2ELi4ELi3EEES18_NSW_INS5_IJS19_SF_EEENS5_IJSF_SB_EEEEEEENS4_39AutoVectorizingCopyWithAssumedAlignmentILi128EEENS4_14SM90_TMA_STOREES22_S24_S24_EEEvvEEEEvNT_6ParamsE)
        /*0efc*/ 	.short	0x0380
        /*0efe*/ 	.short	0x0800


	//----- nvinfo : EIATTR_SW_WAR
	.align		4
.L_55:
        /*0f00*/ 	.byte	0x04, 0x36
        /*0f02*/ 	.short	(.L_57 - .L_56)
.L_56:
        /*0f04*/ 	.word	0x00000008
.L_57:


//--------------------- .nv.callgraph             --------------------------
	.section	.nv.callgraph,"",@"SHT_CUDA_CALLGRAPH"
	.align	4
	.sectionentsize	8
	.align		4
        /*0000*/ 	.word	0x00000000
	.align		4
        /*0004*/ 	.word	0xffffffff
	.align		4
        /*0008*/ 	.word	index@(_ZN7cutlass13device_kernelINS_4gemm6kernel13GemmUniversalIN4cute5tupleIJiiiiEEENS1_10collective13CollectiveMmaINS1_35MainloopSm100TmaUmmaWarpSpecializedILi34ELi2ELi4ENS5_IJNS4_1CILi1EEESB_SB_EEEEENS5_IJNSA_ILi128EEENSA_ILi64EEENSA_ILi32EEEEEENS_12float_e5m2_tENS5_IJlSB_lEEESI_SJ_NS4_8TiledMMAINS4_8MMA_AtomIJNS4_10MMA_TraitsINS4_19SM100_MMA_F8F6F4_SSEJSI_SI_fSE_SF_NS4_17integral_constantINS4_4UMMA5MajorELSQ_0EEESR_NSO_INSP_7ScaleInELSS_0EEEST_EEEEEENS4_6LayoutISC_NS5_IJNSA_ILi0EEESX_SX_EEEEENS5_IJNS4_10UnderscoreES10_S10_EEEEENS4_13SM90_TMA_LOADENS4_14ComposedLayoutINS4_7SwizzleILi1ELi4ELi3EEENS4_18smem_ptr_flag_bitsILi8EEENSW_INS5_IJNSA_ILi8EEESG_EEENS5_IJSG_SB_EEEEEEEvNS4_8identityES13_S1D_vS1E_EENS_8epilogue10collective18CollectiveEpilogueINS1G_23Sm100TmaWarpSpecializedILi1ELi1ELi64ELb0ELb0EEEJSH_NS5_IJNSW_ISE_SB_EENSW_ISF_SB_EEEEESI_SJ_SI_SJ_NS1G_6fusion15FusionCallbacksIS1K_NS1O_17LinearCombinationISI_fSI_fLNS_15FloatRoundStyleE2EEESH_S1N_JEEENS4_5SM1004TMEM4LOAD26SM100_TMEM_LOAD_32dp32b64xES13_NS14_INS15_ILi2ELi4ELi3EEES18_NSW_INS5_IJS19_SF_EEENS5_IJSF_SB_EEEEEEENS4_39AutoVectorizingCopyWithAssumedAlignmentILi128EEENS4_14SM90_TMA_STOREES22_S24_S24_EEEvvEEEEvNT_6ParamsE)
	.align		4
        /*000c*/ 	.word	index@(__assertfail)
	.align		4
        /*0010*/ 	.word	0x00000000
	.align		4
        /*0014*/ 	.word	0xfffffffe
	.align		4
        /*0018*/ 	.word	0x00000000
	.align		4
        /*001c*/ 	.word	0xfffffffd
	.align		4
        /*0020*/ 	.word	0x00000000
	.align		4
        /*0024*/ 	.word	0xfffffffc


//--------------------- .nv.constant4             --------------------------
	.section	.nv.constant4,"a",@progbits
	.align	8
	.align		8
.nv.constant4:
        /*0000*/ 	.dword	__assertfail
	.align		8
        /*0008*/ 	.dword	__unnamed_1
	.align		8
        /*0010*/ 	.dword	__unnamed_2
	.align		8
        /*0018*/ 	.dword	_ZN40_INTERNAL_b54194c0_4_k_cu_14f28153_318764cuda3std3__45__cpo5beginE
	.align		8
        /*0020*/ 	.dword	_ZN40_INTERNAL_b54194c0_4_k_cu_14f28153_318764cuda3std3__45__cpo3endE
	.align		8
        /*0028*/ 	.dword	_ZN40_INTERNAL_b54194c0_4_k_cu_14f28153_318764cuda3std3__45__cpo6cbeginE
	.align		8
        /*0030*/ 	.dword	_ZN40_INTERNAL_b54194c0_4_k_cu_14f28153_318764cuda3std3__45__cpo4cendE
	.align		8
        /*0038*/ 	.dword	_ZN40_INTERNAL_b54194c0_4_k_cu_14f28153_318764cuda3std3__442_GLOBAL__N__b54194c0_4_k_cu_14f28153_318766ignoreE
	.align		8
        /*0040*/ 	.dword	_ZN40_INTERNAL_b54194c0_4_k_cu_14f28153_318764cuda3std3__419piecewise_constructE
	.align		8
        /*0048*/ 	.dword	_ZN40_INTERNAL_b54194c0_4_k_cu_14f28153_318764cuda3std3__48in_placeE
	.align		8
        /*0050*/ 	.dword	_ZN40_INTERNAL_b54194c0_4_k_cu_14f28153_318764cuda3std6ranges3__45__cpo4swapE
	.align		8
        /*0058*/ 	.dword	_ZN40_INTERNAL_b54194c0_4_k_cu_14f28153_318764cuda3std6ranges3__45__cpo9iter_moveE
	.align		8
        /*0060*/ 	.dword	_ZN40_INTERNAL_b54194c0_4_k_cu_14f28153_318764cute7productE
	.align		8
        /*0068*/ 	.dword	_ZN40_INTERNAL_b54194c0_4_k_cu_14f28153_318764cute1_E
	.align		8
        /*0070*/ 	.dword	$str$25
	.align		8
        /*0078*/ 	.dword	$str$26
	.align		8
        /*0080*/ 	.dword	$str$27
	.align		8
        /*0088*/ 	.dword	$str$28


//--------------------- .text._ZN7cutlass13device_kernelINS_4gemm6kernel13GemmUniversalIN4cute5tupleIJiiiiEEENS1_10collective13CollectiveMmaINS1_35MainloopSm100TmaUmmaWarpSpecializedILi34ELi2ELi4ENS5_IJNS4_1CILi1EEESB_SB_EEEEENS5_IJNSA_ILi128EEENSA_ILi64EEENSA_ILi32EEEEEENS_12float_e5m2_tENS5_IJlSB_lEEESI_SJ_NS4_8TiledMMAINS4_8MMA_AtomIJNS4_10MMA_TraitsINS4_19SM100_MMA_F8F6F4_SSEJSI_SI_fSE_SF_NS4_17integral_constantINS4_4UMMA5MajorELSQ_0EEESR_NSO_INSP_7ScaleInELSS_0EEEST_EEEEEENS4_6LayoutISC_NS5_IJNSA_ILi0EEESX_SX_EEEEENS5_IJNS4_10UnderscoreES10_S10_EEEEENS4_13SM90_TMA_LOADENS4_14ComposedLayoutINS4_7SwizzleILi1ELi4ELi3EEENS4_18smem_ptr_flag_bitsILi8EEENSW_INS5_IJNSA_ILi8EEESG_EEENS5_IJSG_SB_EEEEEEEvNS4_8identityES13_S1D_vS1E_EENS_8epilogue10collective18CollectiveEpilogueINS1G_23Sm100TmaWarpSpecializedILi1ELi1ELi64ELb0ELb0EEEJSH_NS5_IJNSW_ISE_SB_EENSW_ISF_SB_EEEEESI_SJ_SI_SJ_NS1G_6fusion15FusionCallbacksIS1K_NS1O_17LinearCombinationISI_fSI_fLNS_15FloatRoundStyleE2EEESH_S1N_JEEENS4_5SM1004TMEM4LOAD26SM100_TMEM_LOAD_32dp32b64xES13_NS14_INS15_ILi2ELi4ELi3EEES18_NSW_INS5_IJS19_SF_EEENS5_IJSF_SB_EEEEEEENS4_39AutoVectorizingCopyWithAssumedAlignmentILi128EEENS4_14SM90_TMA_STOREES22_S24_S24_EEEvvEEEEvNT_6ParamsE --------------------------
	.section	.text._ZN7cutlass13device_kernelINS_4gemm6kernel13GemmUniversalIN4cute5tupleIJiiiiEEENS1_10collective13CollectiveMmaINS1_35MainloopSm100TmaUmmaWarpSpecializedILi34ELi2ELi4ENS5_IJNS4_1CILi1EEESB_SB_EEEEENS5_IJNSA_ILi128EEENSA_ILi64EEENSA_ILi32EEEEEENS_12float_e5m2_tENS5_IJlSB_lEEESI_SJ_NS4_8TiledMMAINS4_8MMA_AtomIJNS4_10MMA_TraitsINS4_19SM100_MMA_F8F6F4_SSEJSI_SI_fSE_SF_NS4_17integral_constantINS4_4UMMA5MajorELSQ_0EEESR_NSO_INSP_7ScaleInELSS_0EEEST_EEEEEENS4_6LayoutISC_NS5_IJNSA_ILi0EEESX_SX_EEEEENS5_IJNS4_10UnderscoreES10_S10_EEEEENS4_13SM90_TMA_LOADENS4_14ComposedLayoutINS4_7SwizzleILi1ELi4ELi3EEENS4_18smem_ptr_flag_bitsILi8EEENSW_INS5_IJNSA_ILi8EEESG_EEENS5_IJSG_SB_EEEEEEEvNS4_8identityES13_S1D_vS1E_EENS_8epilogue10collective18CollectiveEpilogueINS1G_23Sm100TmaWarpSpecializedILi1ELi1ELi64ELb0ELb0EEEJSH_NS5_IJNSW_ISE_SB_EENSW_ISF_SB_EEEEESI_SJ_SI_SJ_NS1G_6fusion15FusionCallbacksIS1K_NS1O_17LinearCombinationISI_fSI_fLNS_15FloatRoundStyleE2EEESH_S1N_JEEENS4_5SM1004TMEM4LOAD26SM100_TMEM_LOAD_32dp32b64xES13_NS14_INS15_ILi2ELi4ELi3EEES18_NSW_INS5_IJS19_SF_EEENS5_IJSF_SB_EEEEEEENS4_39AutoVectorizingCopyWithAssumedAlignmentILi128EEENS4_14SM90_TMA_STOREES22_S24_S24_EEEvvEEEEvNT_6ParamsE,"ax",@progbits
	.align	128
.text._ZN7cutlass13device_kernelINS_4gemm6kernel13GemmUniversalIN4cute5tupleIJiiiiEEENS1_10collective13CollectiveMmaINS1_35MainloopSm100TmaUmmaWarpSpecializedILi34ELi2ELi4ENS5_IJNS4_1CILi1EEESB_SB_EEEEENS5_IJNSA_ILi128EEENSA_ILi64EEENSA_ILi32EEEEEENS_12float_e5m2_tENS5_IJlSB_lEEESI_SJ_NS4_8TiledMMAINS4_8MMA_AtomIJNS4_10MMA_TraitsINS4_19SM100_MMA_F8F6F4_SSEJSI_SI_fSE_SF_NS4_17integral_constantINS4_4UMMA5MajorELSQ_0EEESR_NSO_INSP_7ScaleInELSS_0EEEST_EEEEEENS4_6LayoutISC_NS5_IJNSA_ILi0EEESX_SX_EEEEENS5_IJNS4_10UnderscoreES10_S10_EEEEENS4_13SM90_TMA_LOADENS4_14ComposedLayoutINS4_7SwizzleILi1ELi4ELi3EEENS4_18smem_ptr_flag_bitsILi8EEENSW_INS5_IJNSA_ILi8EEESG_EEENS5_IJSG_SB_EEEEEEEvNS4_8identityES13_S1D_vS1E_EENS_8epilogue10collective18CollectiveEpilogueINS1G_23Sm100TmaWarpSpecializedILi1ELi1ELi64ELb0ELb0EEEJSH_NS5_IJNSW_ISE_SB_EENSW_ISF_SB_EEEEESI_SJ_SI_SJ_NS1G_6fusion15FusionCallbacksIS1K_NS1O_17LinearCombinationISI_fSI_fLNS_15FloatRoundStyleE2EEESH_S1N_JEEENS4_5SM1004TMEM4LOAD26SM100_TMEM_LOAD_32dp32b64xES13_NS14_INS15_ILi2ELi4ELi3EEES18_NSW_INS5_IJS19_SF_EEENS5_IJSF_SB_EEEEEEENS4_39AutoVectorizingCopyWithAssumedAlignmentILi128EEENS4_14SM90_TMA_STOREES22_S24_S24_EEEvvEEEEvNT_6ParamsE:
        .type           _ZN7cutlass13device_kernelINS_4gemm6kernel13GemmUniversalIN4cute5tupleIJiiiiEEENS1_10collective13CollectiveMmaINS1_35MainloopSm100TmaUmmaWarpSpecializedILi34ELi2ELi4ENS5_IJNS4_1CILi1EEESB_SB_EEEEENS5_IJNSA_ILi128EEENSA_ILi64EEENSA_ILi32EEEEEENS_12float_e5m2_tENS5_IJlSB_lEEESI_SJ_NS4_8TiledMMAINS4_8MMA_AtomIJNS4_10MMA_TraitsINS4_19SM100_MMA_F8F6F4_SSEJSI_SI_fSE_SF_NS4_17integral_constantINS4_4UMMA5MajorELSQ_0EEESR_NSO_INSP_7ScaleInELSS_0EEEST_EEEEEENS4_6LayoutISC_NS5_IJNSA_ILi0EEESX_SX_EEEEENS5_IJNS4_10UnderscoreES10_S10_EEEEENS4_13SM90_TMA_LOADENS4_14ComposedLayoutINS4_7SwizzleILi1ELi4ELi3EEENS4_18smem_ptr_flag_bitsILi8EEENSW_INS5_IJNSA_ILi8EEESG_EEENS5_IJSG_SB_EEEEEEEvNS4_8identityES13_S1D_vS1E_EENS_8epilogue10collective18CollectiveEpilogueINS1G_23Sm100TmaWarpSpecializedILi1ELi1ELi64ELb0ELb0EEEJSH_NS5_IJNSW_ISE_SB_EENSW_ISF_SB_EEEEESI_SJ_SI_SJ_NS1G_6fusion15FusionCallbacksIS1K_NS1O_17LinearCombinationISI_fSI_fLNS_15FloatRoundStyleE2EEESH_S1N_JEEENS4_5SM1004TMEM4LOAD26SM100_TMEM_LOAD_32dp32b64xES13_NS14_INS15_ILi2ELi4ELi3EEES18_NSW_INS5_IJS19_SF_EEENS5_IJSF_SB_EEEEEEENS4_39AutoVectorizingCopyWithAssumedAlignmentILi128EEENS4_14SM90_TMA_STOREES22_S24_S24_EEEvvEEEEvNT_6ParamsE,@function
        .size           _ZN7cutlass13device_kernelINS_4gemm6kernel13GemmUniversalIN4cute5tupleIJiiiiEEENS1_10collective13CollectiveMmaINS1_35MainloopSm100TmaUmmaWarpSpecializedILi34ELi2ELi4ENS5_IJNS4_1CILi1EEESB_SB_EEEEENS5_IJNSA_ILi128EEENSA_ILi64EEENSA_ILi32EEEEEENS_12float_e5m2_tENS5_IJlSB_lEEESI_SJ_NS4_8TiledMMAINS4_8MMA_AtomIJNS4_10MMA_TraitsINS4_19SM100_MMA_F8F6F4_SSEJSI_SI_fSE_SF_NS4_17integral_constantINS4_4UMMA5MajorELSQ_0EEESR_NSO_INSP_7ScaleInELSS_0EEEST_EEEEEENS4_6LayoutISC_NS5_IJNSA_ILi0EEESX_SX_EEEEENS5_IJNS4_10UnderscoreES10_S10_EEEEENS4_13SM90_TMA_LOADENS4_14ComposedLayoutINS4_7SwizzleILi1ELi4ELi3EEENS4_18smem_ptr_flag_bitsILi8EEENSW_INS5_IJNSA_ILi8EEESG_EEENS5_IJSG_SB_EEEEEEEvNS4_8identityES13_S1D_vS1E_EENS_8epilogue10collective18CollectiveEpilogueINS1G_23Sm100TmaWarpSpecializedILi1ELi1ELi64ELb0ELb0EEEJSH_NS5_IJNSW_ISE_SB_EENSW_ISF_SB_EEEEESI_SJ_SI_SJ_NS1G_6fusion15FusionCallbacksIS1K_NS1O_17LinearCombinationISI_fSI_fLNS_15FloatRoundStyleE2EEESH_S1N_JEEENS4_5SM1004TMEM4LOAD26SM100_TMEM_LOAD_32dp32b64xES13_NS14_INS15_ILi2ELi4ELi3EEES18_NSW_INS5_IJS19_SF_EEENS5_IJSF_SB_EEEEEEENS4_39AutoVectorizingCopyWithAssumedAlignmentILi128EEENS4_14SM90_TMA_STOREES22_S24_S24_EEEvvEEEEvNT_6ParamsE,(.L_x_219 - _ZN7cutlass13device_kernelINS_4gemm6kernel13GemmUniversalIN4cute5tupleIJiiiiEEENS1_10collective13CollectiveMmaINS1_35MainloopSm100TmaUmmaWarpSpecializedILi34ELi2ELi4ENS5_IJNS4_1CILi1EEESB_SB_EEEEENS5_IJNSA_ILi128EEENSA_ILi64EEENSA_ILi32EEEEEENS_12float_e5m2_tENS5_IJlSB_lEEESI_SJ_NS4_8TiledMMAINS4_8MMA_AtomIJNS4_10MMA_TraitsINS4_19SM100_MMA_F8F6F4_SSEJSI_SI_fSE_SF_NS4_17integral_constantINS4_4UMMA5MajorELSQ_0EEESR_NSO_INSP_7ScaleInELSS_0EEEST_EEEEEENS4_6LayoutISC_NS5_IJNSA_ILi0EEESX_SX_EEEEENS5_IJNS4_10UnderscoreES10_S10_EEEEENS4_13SM90_TMA_LOADENS4_14ComposedLayoutINS4_7SwizzleILi1ELi4ELi3EEENS4_18smem_ptr_flag_bitsILi8EEENSW_INS5_IJNSA_ILi8EEESG_EEENS5_IJSG_SB_EEEEEEEvNS4_8identityES13_S1D_vS1E_EENS_8epilogue10collective18CollectiveEpilogueINS1G_23Sm100TmaWarpSpecializedILi1ELi1ELi64ELb0ELb0EEEJSH_NS5_IJNSW_ISE_SB_EENSW_ISF_SB_EEEEESI_SJ_SI_SJ_NS1G_6fusion15FusionCallbacksIS1K_NS1O_17LinearCombinationISI_fSI_fLNS_15FloatRoundStyleE2EEESH_S1N_JEEENS4_5SM1004TMEM4LOAD26SM100_TMEM_LOAD_32dp32b64xES13_NS14_INS15_ILi2ELi4ELi3EEES18_NSW_INS5_IJS19_SF_EEENS5_IJSF_SB_EEEEEEENS4_39AutoVectorizingCopyWithAssumedAlignmentILi128EEENS4_14SM90_TMA_STOREES22_S24_S24_EEEvvEEEEvNT_6ParamsE)
        .other          _ZN7cutlass13device_kernelINS_4gemm6kernel13GemmUniversalIN4cute5tupleIJiiiiEEENS1_10collective13CollectiveMmaINS1_35MainloopSm100TmaUmmaWarpSpecializedILi34ELi2ELi4ENS5_IJNS4_1CILi1EEESB_SB_EEEEENS5_IJNSA_ILi128EEENSA_ILi64EEENSA_ILi32EEEEEENS_12float_e5m2_tENS5_IJlSB_lEEESI_SJ_NS4_8TiledMMAINS4_8MMA_AtomIJNS4_10MMA_TraitsINS4_19SM100_MMA_F8F6F4_SSEJSI_SI_fSE_SF_NS4_17integral_constantINS4_4UMMA5MajorELSQ_0EEESR_NSO_INSP_7ScaleInELSS_0EEEST_EEEEEENS4_6LayoutISC_NS5_IJNSA_ILi0EEESX_SX_EEEEENS5_IJNS4_10UnderscoreES10_S10_EEEEENS4_13SM90_TMA_LOADENS4_14ComposedLayoutINS4_7SwizzleILi1ELi4ELi3EEENS4_18smem_ptr_flag_bitsILi8EEENSW_INS5_IJNSA_ILi8EEESG_EEENS5_IJSG_SB_EEEEEEEvNS4_8identityES13_S1D_vS1E_EENS_8epilogue10collective18CollectiveEpilogueINS1G_23Sm100TmaWarpSpecializedILi1ELi1ELi64ELb0ELb0EEEJSH_NS5_IJNSW_ISE_SB_EENSW_ISF_SB_EEEEESI_SJ_SI_SJ_NS1G_6fusion15FusionCallbacksIS1K_NS1O_17LinearCombinationISI_fSI_fLNS_15FloatRoundStyleE2EEESH_S1N_JEEENS4_5SM1004TMEM4LOAD26SM100_TMEM_LOAD_32dp32b64xES13_NS14_INS15_ILi2ELi4ELi3EEES18_NSW_INS5_IJS19_SF_EEENS5_IJSF_SB_EEEEEEENS4_39AutoVectorizingCopyWithAssumedAlignmentILi128EEENS4_14SM90_TMA_STOREES22_S24_S24_EEEvvEEEEvNT_6ParamsE,@"STO_CUDA_ENTRY STV_DEFAULT"
_ZN7cutlass13device_kernelINS_4gemm6kernel13GemmUniversalIN4cute5tupleIJiiiiEEENS1_10collective13CollectiveMmaINS1_35MainloopSm100TmaUmmaWarpSpecializedILi34ELi2ELi4ENS5_IJNS4_1CILi1EEESB_SB_EEEEENS5_IJNSA_ILi128EEENSA_ILi64EEENSA_ILi32EEEEEENS_12float_e5m2_tENS5_IJlSB_lEEESI_SJ_NS4_8TiledMMAINS4_8MMA_AtomIJNS4_10MMA_TraitsINS4_19SM100_MMA_F8F6F4_SSEJSI_SI_fSE_SF_NS4_17integral_constantINS4_4UMMA5MajorELSQ_0EEESR_NSO_INSP_7ScaleInELSS_0EEEST_EEEEEENS4_6LayoutISC_NS5_IJNSA_ILi0EEESX_SX_EEEEENS5_IJNS4_10UnderscoreES10_S10_EEEEENS4_13SM90_TMA_LOADENS4_14ComposedLayoutINS4_7SwizzleILi1ELi4ELi3EEENS4_18smem_ptr_flag_bitsILi8EEENSW_INS5_IJNSA_ILi8EEESG_EEENS5_IJSG_SB_EEEEEEEvNS4_8identityES13_S1D_vS1E_EENS_8epilogue10collective18CollectiveEpilogueINS1G_23Sm100TmaWarpSpecializedILi1ELi1ELi64ELb0ELb0EEEJSH_NS5_IJNSW_ISE_SB_EENSW_ISF_SB_EEEEESI_SJ_SI_SJ_NS1G_6fusion15FusionCallbacksIS1K_NS1O_17LinearCombinationISI_fSI_fLNS_15FloatRoundStyleE2EEESH_S1N_JEEENS4_5SM1004TMEM4LOAD26SM100_TMEM_LOAD_32dp32b64xES13_NS14_INS15_ILi2ELi4ELi3EEES18_NSW_INS5_IJS19_SF_EEENS5_IJSF_SB_EEEEEEENS4_39AutoVectorizingCopyWithAssumedAlignmentILi128EEENS4_14SM90_TMA_STOREES22_S24_S24_EEEvvEEEEvNT_6ParamsE:
[----:B------:R-:W1:Y:S01]  /*0000*/  LDC R1, c[0x0][0x37c] ;  /* 0x0000df00ff017b82 */ /* 0x000e620000000800 */
[----:B------:R-:W2:Y:S01]  /*0010*/  S2R R166, SR_TID.X ;  /* 0x0000000000a67919 */ /* 0x000ea20000002100 */
[----:B------:R-:W3:Y:S01]  /*0020*/  LDCU.64 UR4, c[0x0][0x890] ;  /* 0x00011200ff0477ac */ /* 0x000ee20008000a00 */
[----:B------:R-:W-:Y:S02]  /*0030*/  PRMT R164, RZ, 0x7610, R164 ;  /* 0x00007610ffa47816 */ /* 0x000fe400000000a4 */
[----:B------:R-:W-:Y:S01]  /*0040*/  ELECT P5, URZ, PT ;  /* 0x0000000000ff782f */ /* 0x000fe200038a0000 */
[----:B------:R-:W4:Y:S01]  /*0050*/  LDCU.64 UR40, c[0x0][0x358] ;  /* 0x00006b00ff2877ac */ /* 0x000f220008000a00 */
[----:B---3--:R-:W-:-:S04]  /*0060*/  UISETP.NE.U32.AND UP0, UPT, UR4, URZ, UPT ;  /* 0x000000ff0400728c */ /* 0x008fc8000bf05070 */
[----:B------:R-:W-:Y:S01]  /*0070*/  UISETP.NE.AND.EX UP0, UPT, UR5, URZ, UPT, UP0 ;  /* 0x000000ff0500728c */ /* 0x000fe2000bf05300 */
[----:B--2---:R-:W-:-:S05]  /*0080*/  SHF.R.U32.HI R169, RZ, 0x5, R166 ;  /* 0x00000005ffa97819 */ /* 0x004fca00000116a6 */
[----:B------:R-:W2:Y:S02]  /*0090*/  SHFL.IDX PT, R0, R169, RZ, 0x1f ;  /* 0x00001fffa9007589 */ /* 0x000ea400000e0000 */
[----:B--2---:R-:W-:Y:S01]  /*00a0*/  R2UR UR8, R0 ;  /* 0x00000000000872ca */ /* 0x004fe200000e0000 */
[----:B-1--4-:R-:W-:-:S14]  /*00b0*/  BRA.U UP0, `(.L_x_0) ;  /* 0x00000001002c7547 */ /* 0x012fdc000b800000 */
[----:B------:R-:W1:Y:S02]  /*00c0*/  LDCU.64 UR6, c[0x0][0x888] ;  /* 0x00011100ff0677ac */ /* 0x000e640008000a00 */
[----:B-1----:R-:W-:-:S04]  /*00d0*/  UISETP.NE.U32.AND UP0, UPT, UR6, URZ, UPT ;  /* 0x000000ff0600728c */ /* 0x002fc8000bf05070 */
[----:B------:R-:W-:-:S09]  /*00e0*/  UISETP.NE.AND.EX UP0, UPT, UR7, URZ, UPT, UP0 ;  /* 0x000000ff0700728c */ /* 0x000fd2000bf05300 */
[----:B------:R-:W-:Y:S05]  /*00f0*/  BRA.U !UP0, `(.L_x_1) ;  /* 0x0000000108107547 */ /* 0x000fea000b800000 */
[----:B------:R-:W1:Y:S02]  /*0100*/  LDC.64 R2, c[0x0][0x888] ;  /* 0x00022200ff027b82 */ /* 0x000e640000000a00 */
[----:B-1----:R1:W5:Y:S01]  /*0110*/  LDG.E R81, desc[UR40][R2.64] ;  /* 0x0000002802517981 */ /* 0x002362000c1e1900 */
[----:B------:R-:W-:Y:S01]  /*0120*/  HFMA2 R164, -RZ, RZ, 0, 5.9604644775390625e-08 ;  /* 0x00000001ffa47431 */ /* 0x000fe200000001ff */
[----:B------:R-:W-:Y:S05]  /*0130*/  BRA `(.L_x_0) ;  /* 0x00000000000c7947 */ /* 0x000fea0003800000 */
.L_x_1:
[----:B------:R-:W1:Y:S01]  /*0140*/  LDCU UR6, c[0x0][0x880] ;  /* 0x00011000ff0677ac */ /* 0x000e620008000800 */
[----:B------:R-:W-:Y:S01]  /*0150*/  HFMA2 R164, -RZ, RZ, 0, 5.9604644775390625e-08 ;  /* 0x00000001ffa47431 */ /* 0x000fe200000001ff */
[----:B-1----:R-:W-:-:S07]  /*0160*/  MOV R81, UR6 ;  /* 0x0000000600517c02 */ /* 0x002fce0008000f00 */
.L_x_0:
[----:B------:R-:W2:Y:S02]  /*0170*/  LDCU.64 UR6, c[0x0][0x8b0] ;  /* 0x00011600ff0677ac */ /* 0x000ea40008000a00 */
[----:B--2---:R-:W-:-:S04]  /*0180*/  UISETP.NE.U32.AND UP0, UPT, UR6, URZ, UPT ;  /* 0x000000ff0600728c */ /* 0x004fc8000bf05070 */
[----:B------:R-:W-:-:S09]  /*0190*/  UISETP.NE.AND.EX UP0, UPT, UR7, URZ, UPT, UP0 ;  /* 0x000000ff0700728c */ /* 0x000fd2000bf05300 */
[----:B------:R-:W-:Y:S05]  /*01a0*/  BRA.U UP0, `(.L_x_2) ;  /* 0x0000000100247547 */ /* 0x000fea000b800000 */
[----:B------:R-:W2:Y:S02]  /*01b0*/  LDCU.64 UR6, c[0x0][0x8a8] ;  /* 0x00011500ff0677ac */ /* 0x000ea40008000a00 */
[----:B--2---:R-:W-:-:S04]  /*01c0*/  UISETP.NE.U32.AND UP0, UPT, UR6, URZ, UPT ;  /* 0x000000ff0600728c */ /* 0x004fc8000bf05070 */
[----:B------:R-:W-:-:S09]  /*01d0*/  UISETP.NE.AND.EX UP0, UPT, UR7, URZ, UPT, UP0 ;  /* 0x000000ff0700728c */ /* 0x000fd2000bf05300 */
[----:B------:R-:W-:Y:S05]  /*01e0*/  BRA.U !UP0, `(.L_x_3) ;  /* 0x00000001080c7547 */ /* 0x000fea000b800000 */
[----:B------:R-:W2:Y:S02]  /*01f0*/  LDC.64 R78, c[0x0][0x8a8] ;  /* 0x00022a00ff4e7b82 */ /* 0x000ea40000000a00 */
[----:B--2---:R2:W5:Y:S01]  /*0200*/  LDG.E R78, desc[UR40][R78.64] ;  /* 0x000000284e4e7981 */ /* 0x004562000c1e1900 */
[----:B------:R-:W-:Y:S05]  /*0210*/  BRA `(.L_x_2) ;  /* 0x0000000000087947 */ /* 0x000fea0003800000 */
.L_x_3:
[----:B------:R-:W2:Y:S02]  /*0220*/  LDCU UR6, c[0x0][0x8a0] ;  /* 0x00011400ff0677ac */ /* 0x000ea40008000800 */
[----:B--2---:R-:W-:Y:S02]  /*0230*/  MOV R78, UR6 ;  /* 0x00000006004e7c02 */ /* 0x004fe40008000f00 */
.L_x_2:
[----:B------:R-:W-:Y:S01]  /*0240*/  IMAD.U32 R0, RZ, RZ, UR8 ;  /* 0x00000008ff007e24 */ /* 0x000fe2000f8e00ff */
[----:B------:R-:W-:Y:S04]  /*0250*/  BSSY.RECONVERGENT B0, `(.L_x_4) ;  /* 0x000000c000007945 */ /* 0x000fe80003800200 */
[C---:B------:R-:W-:Y:S02]  /*0260*/  ISETP.NE.OR P1, PT, R0.reuse, 0x1, !P5 ;  /* 0x000000010000780c */ /* 0x040fe40006f25670 */
[----:B------:R-:W-:-:S11]  /*0270*/  ISETP.NE.OR P0, PT, R0, 0x3, !P5 ;  /* 0x000000030000780c */ /* 0x000fd60006f05670 */
[----:B------:R-:W-:Y:S05]  /*0280*/  @P1 BRA `(.L_x_5) ;  /* 0x0000000000201947 */ /* 0x000fea0003800000 */
[----:B------:R-:W3:Y:S02]  /*0290*/  LDCU.64 UR6, c[0x0][0x348] ;  /* 0x00006900ff0677ac */ /* 0x000ee40008000a00 */
[----:B---3--:R-:W-:Y:S02]  /*02a0*/  UIADD3 UR10, UP1, UPT, UR6, 0x80, URZ ;  /* 0x00000080060a7890 */ /* 0x008fe4000ff3e0ff */
[----:B------:R-:W-:Y:S02]  /*02b0*/  UIADD3 UR6, UP0, UPT, UR6, 0x180, URZ ;  /* 0x0000018006067890 */ /* 0x000fe4000ff1e0ff */
[----:B------:R-:W-:Y:S02]  /*02c0*/  UIADD3.X UR11, UPT, UPT, URZ, UR7, URZ, UP1, !UPT ;  /* 0x00000007ff0b7290 */ /* 0x000fe40008ffe4ff */
[----:B------:R-:W-:-:S07]  /*02d0*/  UIADD3.X UR7, UPT, UPT, URZ, UR7, URZ, UP0, !UPT ;  /* 0x00000007ff077290 */ /* 0x000fce00087fe4ff */
[----:B------:R3:W-:Y:S02]  /*02e0*/  UTMACCTL.PF [UR10] ;  /* 0x000000000a0079b9 */ /* 0x0007e40008040000 */
[----:B------:R3:W-:Y:S02]  /*02f0*/  UTMACCTL.PF [UR6] ;  /* 0x00000000060079b9 */ /* 0x0007e40008040000 */
[----:B---3--:R-:W-:Y:S01]  /*0300*/  NOP ;  /* 0x0000000000007918 */ /* 0x008fe20000000000 */
.L_x_5:
[----:B------:R-:W-:Y:S05]  /*0310*/  BSYNC.RECONVERGENT B0 ;  /* 0x0000000000007941 */ /* 0x000fea0003800200 */
.L_x_4:
[----:B------:R-:W-:Y:S04]  /*0320*/  BSSY.RECONVERGENT B0, `(.L_x_6) ;  /* 0x000000a000007945 */ /* 0x000fe80003800200 */
        /* <DEDUP_REMOVED lines=9> */
.L_x_7:
[----:B------:R-:W-:Y:S05]  /*03c0*/  BSYNC.RECONVERGENT B0 ;  /* 0x0000000000007941 */ /* 0x000fea0003800200 */
.L_x_6:
[----:B------:R-:W3:Y:S01]  /*03d0*/  LDCU.64 UR6, c[0x0][0x888] ;  /* 0x00011100ff0677ac */ /* 0x000ee20008000a00 */
[----:B------:R-:W-:Y:S02]  /*03e0*/  UISETP.EQ.U32.AND UP1, UPT, UR4, URZ, UPT ;  /* 0x000000ff0400728c */ /* 0x000fe4000bf22070 */
[----:B------:R-:W-:Y:S02]  /*03f0*/  UPLOP3.LUT UP2, UPT, UPT, UPT, UPT, 0x80, 0x8 ;  /* 0x000000000008789c */ /* 0x000fe40003f4f070 */
[----:B---3--:R-:W-:-:S04]  /*0400*/  UISETP.NE.U32.AND UP0, UPT, UR6, URZ, UPT ;  /* 0x000000ff0600728c */ /* 0x008fc8000bf05070 */
[----:B------:R-:W-:-:S04]  /*0410*/  UISETP.NE.AND.EX UP0, UPT, UR7, URZ, UPT, UP0 ;  /* 0x000000ff0700728c */ /* 0x000fc8000bf05300 */
[----:B------:R-:W-:-:S04]  /*0420*/  UISETP.EQ.OR.EX UP3, UPT, UR5, URZ, !UP0, UP1 ;  /* 0x000000ff0500728c */ /* 0x000fc8000c762710 */
[----:B------:R-:W-:-:S05]  /*0430*/  UP2UR UR44, UPR, URZ, 0x8 ;  /* 0x00000008ff2c7883 */ /* 0x000fca0008000000 */
[----:B------:R-:W-:Y:S07]  /*0440*/  BRA.U !UP3, `(.L_x_8) ;  /* 0x000000010b207547 */ /* 0x000fee000b800000 */
[----:B------:R-:W-:Y:S01]  /*0450*/  UISETP.NE.U32.AND UP2, UPT, UR4, URZ, UPT ;  /* 0x000000ff0400728c */ /* 0x000fe2000bf45070 */
[----:B-----5:R-:W-:Y:S01]  /*0460*/  FSETP.NEU.AND P0, PT, R81, RZ, PT ;  /* 0x000000ff5100720b */ /* 0x020fe20003f0d000 */
[----:B------:R-:W-:Y:S02]  /*0470*/  USEL UR4, URZ, 0xffffffff, UP0 ;  /* 0xffffffffff047887 */ /* 0x000fe40008000000 */
[----:B------:R-:W-:-:S10]  /*0480*/  UISETP.NE.AND.EX UP2, UPT, UR5, URZ, UPT, UP2 ;  /* 0x000000ff0500728c */ /* 0x000fd4000bf45320 */
[----:B------:R-:W-:Y:S01]  /*0490*/  VOTEU.ANY UP1, P0 ;  /* 0x0000000000ff7886 */ /* 0x000fe20000020100 */
[----:B------:R-:W-:-:S04]  /*04a0*/  @!UP2 USEL UR4, URZ, 0xffffffff, UP1 ;  /* 0xffffffffff04a887 */ /* 0x000fc80008800000 */
[----:B------:R-:W-:-:S04]  /*04b0*/  ULOP3.LUT UR4, UR4, 0x1, URZ, 0xc0, !UPT ;  /* 0x0000000104047892 */ /* 0x000fc8000f8ec0ff */
[----:B------:R-:W-:-:S11]  /*04c0*/  UISETP.NE.U32.AND UP2, UPT, UR4, 0x1, UPT ;  /* 0x000000010400788c */ /* 0x000fd6000bf45070 */
.L_x_8:
[----:B-1----:R-:W1:Y:S01]  /*04d0*/  SHFL.IDX PT, R2, R169, RZ, 0x1f ;  /* 0x00001fffa9027589 */ /* 0x002e6200000e0000 */
[----:B------:R-:W-:-:S04]  /*04e0*/  UISETP.NE.AND UP1, UPT, UR8, 0x2, UPT ;  /* 0x000000020800788c */ /* 0x000fc8000bf25270 */
[----:B------:R-:W-:Y:S01]  /*04f0*/  USEL UR13, URZ, 0x1, UP1 ;  /* 0x00000001ff0d7887 */ /* 0x000fe20008800000 */
[----:B-1----:R-:W-:-:S13]  /*0500*/  ISETP.NE.AND P0, PT, R2, RZ, PT ;  /* 0x000000ff0200720c */ /* 0x002fda0003f05270 */
[----:B------:R-:W-:Y:S05]  /*0510*/  @P0 BRA `(.L_x_9) ;  /* 0x0000000400440947 */ /* 0x000fea0003800000 */
[----:B------:R-:W-:Y:S01]  /*0520*/  ELECT P0, URZ, PT ;  /* 0x0000000000ff782f */ /* 0x000fe20003800000 */
[----:B------:R-:W-:-:S12]  /*0530*/  BSSY.RECONVERGENT B0, `(.L_x_9) ;  /* 0x000004f000007945 */ /* 0x000fd80003800200 */
[----:B------:R-:W-:Y:S05]  /*0540*/  @!P0 BRA `(.L_x_10) ;  /* 0x0000000400348947 */ /* 0x000fea0003800000 */
[----:B------:R-:W1:Y:S01]  /*0550*/  S2UR UR5, SR_CgaCtaId ;  /* 0x00000000000579c3 */ /* 0x000e620000008800 */
[----:B------:R-:W-:Y:S01]  /*0560*/  UMOV UR6, 0x400 ;  /* 0x0000040000067882 */ /* 0x000fe20000000000 */
[----:B------:R-:W-:Y:S01]  /*0570*/  UMOV UR4, 0x1 ;  /* 0x0000000100047882 */ /* 0x000fe20000000000 */
[----:B-1----:R-:W-:Y:S02]  /*0580*/  ULEA UR5, UR5, UR6, 0x18 ;  /* 0x0000000605057291 */ /* 0x002fe4000f8ec0ff */
[----:B------:R-:W-:-:S04]  /*0590*/  UIADD3 UR6, UPT, UPT, -UR4, 0x100000, URZ ;  /* 0x0010000004067890 */ /* 0x000fc8000fffe1ff */
[----:B------:R-:W-:Y:S02]  /*05a0*/  USHF.L.U32 UR7, UR6, 0xb, URZ ;  /* 0x0000000b06077899 */ /* 0x000fe400080006ff */
[----:B------:R-:W-:Y:S01]  /*05b0*/  USHF.L.U32 UR6, UR6, 0x1, URZ ;  /* 0x0000000106067899 */ /* 0x000fe200080006ff */
[----:B------:R-:W1:Y:S11]  /*05c0*/  FENCE.VIEW.ASYNC.S ;  /* 0x00000000000073c6 */ /* 0x000e760000000000 */
[----:B-1----:R1:W3:Y:S01]  /*05d0*/  SYNCS.EXCH.64 URZ, [UR5], UR6 ;  /* 0x0000000605ff75b2 */ /* 0x0022e20008000100 */
[----:B------:R1:W4:Y:S01]  /*05e0*/  SYNCS.EXCH.64 URZ, [UR5+0x110], UR6 ;  /* 0x0001100605ff75b2 */ /* 0x0003220008000100 */
[----:B------:R1:W1:Y:S01]  /*05f0*/  SYNCS.EXCH.64 URZ, [UR5+0x8], UR6 ;  /* 0x0000080605ff75b2 */ /* 0x0002620008000100 */
        /* <DEDUP_REMOVED lines=65> */
[----:B---34-:R-:W-:Y:S01]  /*0a10*/  NOP ;  /* 0x0000000000007918 */ /* 0x018fe20000000000 */
.L_x_10:
[----:B-1----:R-:W-:Y:S05]  /*0a20*/  BSYNC.RECONVERGENT B0 ;  /* 0x0000000000007941 */ /* 0x002fea0003800200 */
.L_x_9:
[----:B------:R-:W1:Y:S01]  /*0a30*/  SHFL.IDX PT, R2, R169, RZ, 0x1f ;  /* 0x00001fffa9027589 */ /* 0x000e6200000e0000 */
[----:B------:R-:W-:Y:S01]  /*0a40*/  NOP ;  /* 0x0000000000007918 */ /* 0x000fe20000000000 */
[----:B-1----:R-:W-:-:S13]  /*0a50*/  ISETP.NE.AND P0, PT, R2, 0x1, PT ;  /* 0x000000010200780c */ /* 0x002fda0003f05270 */
[----:B------:R-:W-:Y:S05]  /*0a60*/  @P0 BRA `(.L_x_11) ;  /* 0x0000000000400947 */ /* 0x000fea0003800000 */
[----:B------:R-:W1:Y:S01]  /*0a70*/  S2UR UR6, SR_CgaCtaId ;  /* 0x00000000000679c3 */ /* 0x000e620000008800 */
[----:B------:R-:W-:Y:S01]  /*0a80*/  UMOV UR7, 0x400 ;  /* 0x0000040000077882 */ /* 0x000fe20000000000 */
[----:B------:R-:W-:Y:S01]  /*0a90*/  UMOV UR5, 0x20 ;  /* 0x0000002000057882 */ /* 0x000fe20000000000 */
[----:B------:R-:W-:Y:S01]  /*0aa0*/  UMOV UR4, 0x80 ;  /* 0x0000008000047882 */ /* 0x000fe20000000000 */
[----:B------:R-:W-:-:S04]  /*0ab0*/  UIADD3 UR10, UPT, UPT, -UR5, 0x100000, URZ ;  /* 0x00100000050a7890 */ /* 0x000fc8000fffe1ff */
[----:B------:R-:W-:Y:S02]  /*0ac0*/  USHF.L.U32 UR11, UR10, 0xb, URZ ;  /* 0x0000000b0a0b7899 */ /* 0x000fe400080006ff */
[----:B------:R-:W-:Y:S02]  /*0ad0*/  USHF.L.U32 UR10, UR10, 0x1, URZ ;  /* 0x000000010a0a7899 */ /* 0x000fe400080006ff */
[----:B------:R-:W-:-:S04]  /*0ae0*/  UIADD3 UR4, UPT, UPT, -UR4, 0x100000, URZ ;  /* 0x0010000004047890 */ /* 0x000fc8000fffe1ff */
[----:B------:R-:W-:Y:S02]  /*0af0*/  USHF.L.U32 UR5, UR4, 0xb, URZ ;  /* 0x0000000b04057899 */ /* 0x000fe400080006ff */
[----:B------:R-:W-:Y:S01]  /*0b00*/  USHF.L.U32 UR4, UR4, 0x1, URZ ;  /* 0x0000000104047899 */ /* 0x000fe200080006ff */
[----:B------:R-:W-:Y:S01]  /*0b10*/  ELECT P0, URZ, PT ;  /* 0x0000000000ff782f */ /* 0x000fe20003800000 */
[----:B-1----:R-:W-:Y:S01]  /*0b20*/  ULEA UR6, UR6, UR7, 0x18 ;  /* 0x0000000706067291 */ /* 0x002fe2000f8ec0ff */
[----:B------:R-:W1:Y:S11]  /*0b30*/  FENCE.VIEW.ASYNC.S ;  /* 0x00000000000073c6 */ /* 0x000e760000000000 */
[----:B-1----:R1:W3:Y:S01]  /*0b40*/  SYNCS.EXCH.64 URZ, [UR6+0x220], UR10 ;  /* 0x0002200a06ff75b2 */ /* 0x0022e20008000100 */
[----:B------:R1:W4:Y:S01]  /*0b50*/  SYNCS.EXCH.64 URZ, [UR6+0x228], UR4 ;  /* 0x0002280406ff75b2 */ /* 0x0003220008000100 */
[----:B------:R-:W-:Y:S01]  /*0b60*/  NOP ;  /* 0x0000000000007918 */ /* 0x000fe20000000000 */
.L_x_11:
[----:B------:R-:W2:Y:S01]  /*0b70*/  SHFL.IDX PT, R2, R169, RZ, 0x1f ;  /* 0x00001fffa9027589 */ /* 0x000ea200000e0000 */
[----:B------:R-:W-:Y:S01]  /*0b80*/  NOP ;  /* 0x0000000000007918 */ /* 0x000fe20000000000 */
[----:B--2---:R-:W-:-:S13]  /*0b90*/  ISETP.NE.AND P0, PT, R2, 0x3, PT ;  /* 0x000000030200780c */ /* 0x004fda0003f05270 */
[----:B------:R-:W-:Y:S05]  /*0ba0*/  @P0 BRA `(.L_x_12) ;  /* 0x0000000000300947 */ /* 0x000fea0003800000 */
[----:B-1----:R-:W1:Y:S01]  /*0bb0*/  S2UR UR5, SR_CgaCtaId ;  /* 0x00000000000579c3 */ /* 0x002e620000008800 */
[----:B------:R-:W-:Y:S01]  /*0bc0*/  UMOV UR6, 0x400 ;  /* 0x0000040000067882 */ /* 0x000fe20000000000 */
[----:B------:R-:W-:Y:S01]  /*0bd0*/  UMOV UR4, 0x20 ;  /* 0x0000002000047882 */ /* 0x000fe20000000000 */
[----:B------:R-:W-:Y:S01]  /*0be0*/  ELECT P0, URZ, PT ;  /* 0x0000000000ff782f */ /* 0x000fe20003800000 */
[----:B-1----:R-:W-:Y:S02]  /*0bf0*/  ULEA UR5, UR5, UR6, 0x18 ;  /* 0x0000000605057291 */ /* 0x002fe4000f8ec0ff */
[----:B------:R-:W-:-:S04]  /*0c00*/  UIADD3 UR6, UPT, UPT, -UR4, 0x100000, URZ ;  /* 0x0010000004067890 */ /* 0x000fc8000fffe1ff */
[----:B------:R-:W-:Y:S02]  /*0c10*/  USHF.L.U32 UR7, UR6, 0xb, URZ ;  /* 0x0000000b06077899 */ /* 0x000fe400080006ff */
[----:B------:R-:W-:Y:S01]  /*0c20*/  USHF.L.U32 UR6, UR6, 0x1, URZ ;  /* 0x0000000106067899 */ /* 0x000fe200080006ff */
[----:B------:R-:W1:Y:S11]  /*0c30*/  FENCE.VIEW.ASYNC.S ;  /* 0x00000000000073c6 */ /* 0x000e760000000000 */
[----:B-1----:R2:W1:Y:S01]  /*0c40*/  SYNCS.EXCH.64 URZ, [UR5+0x230], UR6 ;  /* 0x0002300605ff75b2 */ /* 0x0024620008000100 */
[----:B------:R2:W1:Y:S02]  /*0c50*/  SYNCS.EXCH.64 URZ, [UR5+0x238], UR6 ;  /* 0x0002380605ff75b2 */ /* 0x0004640008000100 */
[----:B--2---:R-:W-:Y:S01]  /*0c60*/  NOP ;  /* 0x0000000000007918 */ /* 0x004fe20000000000 */
.L_x_12:
[----:B------:R-:W2:Y:S01]  /*0c70*/  SHFL.IDX PT, R2, R169, RZ, 0x1f ;  /* 0x00001fffa9027589 */ /* 0x000ea200000e0000 */
[----:B------:R-:W-:Y:S01]  /*0c80*/  NOP ;  /* 0x0000000000007918 */ /* 0x000fe20000000000 */
[----:B--2---:R-:W-:-:S13]  /*0c90*/  ISETP.NE.AND P0, PT, R2, 0x4, PT ;  /* 0x000000040200780c */ /* 0x004fda0003f05270 */
[----:B------:R-:W-:Y:S05]  /*0ca0*/  @P0 BRA `(.L_x_13) ;  /* 0x00000000004c0947 */ /* 0x000fea0003800000 */
[----:B-1----:R-:W1:Y:S01]  /*0cb0*/  S2UR UR5, SR_CgaCtaId ;  /* 0x00000000000579c3 */ /* 0x002e620000008800 */
[----:B------:R-:W-:Y:S01]  /*0cc0*/  UMOV UR7, 0x100 ;  /* 0x0000010000077882 */ /* 0x000fe20000000000 */
[----:B------:R-:W-:Y:S01]  /*0cd0*/  UMOV UR6, 0x400 ;  /* 0x0000040000067882 */ /* 0x000fe20000000000 */
[----:B------:R-:W-:Y:S01]  /*0ce0*/  USEL UR7, UR7, 0xe0, UP2 ;  /* 0x000000e007077887 */ /* 0x000fe20009000000 */
[----:B------:R-:W-:Y:S01]  /*0cf0*/  UMOV UR4, 0x1 ;  /* 0x0000000100047882 */ /* 0x000fe20000000000 */
[----:B------:R-:W-:Y:S01]  /*0d00*/  ELECT P0, URZ, PT ;  /* 0x0000000000ff782f */ /* 0x000fe20003800000 */
[----:B------:R-:W-:-:S04]  /*0d10*/  UIADD3 UR10, UPT, UPT, -UR4, 0x100000, URZ ;  /* 0x00100000040a7890 */ /* 0x000fc8000fffe1ff */
[----:B------:R-:W-:Y:S02]  /*0d20*/  USHF.L.U32 UR11, UR10, 0xb, URZ ;  /* 0x0000000b0a0b7899 */ /* 0x000fe400080006ff */
[----:B------:R-:W-:Y:S02]  /*0d30*/  USHF.L.U32 UR10, UR10, 0x1, URZ ;  /* 0x000000010a0a7899 */ /* 0x000fe400080006ff */
[----:B-1----:R-:W-:Y:S02]  /*0d40*/  ULEA UR5, UR5, UR6, 0x18 ;  /* 0x0000000605057291 */ /* 0x002fe4000f8ec0ff */
[----:B------:R-:W-:-:S04]  /*0d50*/  UIADD3 UR6, UPT, UPT, -UR7, 0x100000, URZ ;  /* 0x0010000007067890 */ /* 0x000fc8000fffe1ff */
[----:B------:R-:W-:Y:S02]  /*0d60*/  USHF.L.U32 UR7, UR6, 0xb, URZ ;  /* 0x0000000b06077899 */ /* 0x000fe400080006ff */
[----:B------:R-:W-:Y:S01]  /*0d70*/  USHF.L.U32 UR6, UR6, 0x1, URZ ;  /* 0x0000000106067899 */ /* 0x000fe200080006ff */
[----:B------:R-:W1:Y:S03]  /*0d80*/  FENCE.VIEW.ASYNC.S ;  /* 0x00000000000073c6 */ /* 0x000e660000000000 */
[----:B-1----:R2:W1:Y:S08]  /*0d90*/  SYNCS.EXCH.64 URZ, [UR5+0x240], UR10 ;  /* 0x0002400a05ff75b2 */ /* 0x0024700008000100 */
[----:B------:R2:W1:Y:S01]  /*0da0*/  SYNCS.EXCH.64 URZ, [UR5+0x250], UR6 ;  /* 0x0002500605ff75b2 */ /* 0x0004620008000100 */
[----:B------:R2:W1:Y:S01]  /*0db0*/  SYNCS.EXCH.64 URZ, [UR5+0x248], UR10 ;  /* 0x0002480a05ff75b2 */ /* 0x0004620008000100 */
[----:B------:R2:W1:Y:S02]  /*0dc0*/  SYNCS.EXCH.64 URZ, [UR5+0x258], UR6 ;  /* 0x0002580605ff75b2 */ /* 0x0004640008000100 */
[----:B--2---:R-:W-:Y:S01]  /*0dd0*/  NOP ;  /* 0x0000000000007918 */ /* 0x004fe20000000000 */
.L_x_13:
[----:B------:R-:W2:Y:S01]  /*0de0*/  SHFL.IDX PT, R2, R169, RZ, 0x1f ;  /* 0x00001fffa9027589 */ /* 0x000ea200000e0000 */
[----:B------:R-:W-:Y:S01]  /*0df0*/  NOP ;  /* 0x0000000000007918 */ /* 0x000fe20000000000 */
[----:B--2---:R-:W-:-:S13]  /*0e00*/  ISETP.NE.AND P0, PT, R2, 0x5, PT ;  /* 0x000000050200780c */ /* 0x004fda0003f05270 */
[----:B------:R-:W-:Y:S05]  /*0e10*/  @P0 BRA `(.L_x_14) ;  /* 0x0000000000580947 */ /* 0x000fea0003800000 */
[----:B-1----:R-:W1:Y:S01]  /*0e20*/  S2UR UR6, SR_CgaCtaId ;  /* 0x00000000000679c3 */ /* 0x002e620000008800 */
        /* <DEDUP_REMOVED lines=12> */
[----:B-1----:R2:W1:Y:S01]  /*0ef0*/  SYNCS.EXCH.64 URZ, [UR6+0x260], UR10 ;  /* 0x0002600a06ff75b2 */ /* 0x0024620008000100 */
[----:B------:R2:W1:Y:S01]  /*0f00*/  SYNCS.EXCH.64 URZ, [UR6+0x280], UR4 ;  /* 0x0002800406ff75b2 */ /* 0x0004620008000100 */
[----:B------:R2:W1:Y:S01]  /*0f10*/  SYNCS.EXCH.64 URZ, [UR6+0x268], UR10 ;  /* 0x0002680a06ff75b2 */ /* 0x0004620008000100 */
[----:B------:R2:W1:Y:S01]  /*0f20*/  SYNCS.EXCH.64 URZ, [UR6+0x288], UR4 ;  /* 0x0002880406ff75b2 */ /* 0x0004620008000100 */
[----:B------:R2:W1:Y:S01]  /*0f30*/  SYNCS.EXCH.64 URZ, [UR6+0x270], UR10 ;  /* 0x0002700a06ff75b2 */ /* 0x0004620008000100 */
[----:B------:R2:W1:Y:S01]  /*0f40*/  SYNCS.EXCH.64 URZ, [UR6+0x290], UR4 ;  /* 0x0002900406ff75b2 */ /* 0x0004620008000100 */
[----:B------:R2:W1:Y:S01]  /*0f50*/  SYNCS.EXCH.64 URZ, [UR6+0x278], UR10 ;  /* 0x0002780a06ff75b2 */ /* 0x0004620008000100 */
[----:B------:R2:W1:Y:S02]  /*0f60*/  SYNCS.EXCH.64 URZ, [UR6+0x298], UR4 ;  /* 0x0002980406ff75b2 */ /* 0x0004640008000100 */
[----:B--2---:R-:W-:Y:S01]  /*0f70*/  NOP ;  /* 0x0000000000007918 */ /* 0x004fe20000000000 */
.L_x_14:
        /* <DEDUP_REMOVED lines=14> */
[----:B------:R2:W1:Y:S01]  /*1060*/  SYNCS.EXCH.64 URZ, [UR5+0x2b0], UR6 ;  /* 0x0002b00605ff75b2 */ /* 0x0004620008000100 */
[----:B------:R2:W1:Y:S01]  /*1070*/  SYNCS.EXCH.64 URZ, [UR5+0x2a8], UR6 ;  /* 0x0002a80605ff75b2 */ /* 0x0004620008000100 */
[----:B------:R2:W1:Y:S02]  /*1080*/  SYNCS.EXCH.64 URZ, [UR5+0x2b8], UR6 ;  /* 0x0002b80605ff75b2 */ /* 0x0004640008000100 */
[----:B--2---:R-:W-:Y:S01]  /*1090*/  NOP ;  /* 0x0000000000007918 */ /* 0x004fe20000000000 */
.L_x_15:
[----:B-1----:R-:W1:Y:S01]  /*10a0*/  S2UR UR5, SR_CTAID.X ;  /* 0x00000000000579c3 */ /* 0x002e620000002500 */
[----:B------:R-:W-:-:S05]  /*10b0*/  CS2R.32 R165, SR_CgaSize ;  /* 0x0000000000a57805 */ /* 0x000fca0000008a00 */
[----:B------:R-:W-:-:S05]  /*10c0*/  IMAD R165, R165, -0xa0, RZ ;  /* 0xffffff60a5a57824 */ /* 0x000fca00078e02ff */
[----:B------:R-:W-:-:S14]  /*10d0*/  R2UR UR7, R165 ;  /* 0x00000000a50772ca */ /* 0x000fdc00000e0000 */
[----:B------:R-:W2:Y:S01]  /*10e0*/  LDCU UR7, c[0x0][UR7+0x2b0] ;  /* 0x00005600070777ac */ /* 0x000ea20008000800 */
[----:B------:R-:W-:Y:S01]  /*10f0*/  NOP ;  /* 0x0000000000007918 */ /* 0x000fe20000000000 */
[----:B------:R-:W-:-:S05]  /*1100*/  CS2R.32 R165, SR_CgaSize ;  /* 0x0000000000a57805 */ /* 0x000fca0000008a00 */
[----:B------:R-:W-:-:S05]  /*1110*/  IMAD R165, R165, -0xa0, RZ ;  /* 0xffffff60a5a57824 */ /* 0x000fca00078e02ff */
[----:B------:R-:W-:-:S14]  /*1120*/  R2UR UR6, R165 ;  /* 0x00000000a50672ca */ /* 0x000fdc00000e0000 */
[----:B------:R-:W3:Y:S01]  /*1130*/  LDCU UR6, c[0x0][UR6+0x2b4] ;  /* 0x00005680060677ac */ /* 0x000ee20008000800 */
[----:B------:R-:W4:Y:S08]  /*1140*/  S2UR UR4, SR_CTAID.Y ;  /* 0x00000000000479c3 */ /* 0x000f300000002600 */
[----:B------:R-:W3:Y:S01]  /*1150*/  LDC R9, c[0x0][0xb24] ;  /* 0x0002c900ff097b82 */ /* 0x000ee20000000800 */
[----:B-1----:R-:W-:-:S02]  /*1160*/  I2FP.F32.U32 R5, UR5 ;  /* 0x0000000500057c45 */ /* 0x002fc40008201000 */
[----:B------:R-:W-:-:S05]  /*1170*/  CS2R.32 R3, SR_CgaSize ;  /* 0x0000000000037805 */ /* 0x000fca0000008a00 */
[----:B------:R-:W-:-:S06]  /*1180*/  IMAD R3, R3, -0xa0, RZ ;  /* 0xffffff6003037824 */ /* 0x000fcc00078e02ff */
[----:B------:R-:W1:Y:S01]  /*1190*/  LDC R3, c[0x0][R3+0x2a0] ;  /* 0x0000a80003037b82 */ /* 0x000e620000000800 */
[----:B------:R-:W-:Y:S01]  /*11a0*/  MOV R165, UR5 ;  /* 0x0000000500a57c02 */ /* 0x000fe20008000f00 */
[----:B--2---:R-:W-:Y:S01]  /*11b0*/  FMUL R5, R5, UR7 ;  /* 0x0000000705057c20 */ /* 0x004fe20008400000 */
[----:B----4-:R-:W-:Y:S02]  /*11c0*/  I2FP.F32.U32 R4, UR4 ;  /* 0x0000000400047c45 */ /* 0x010fe40008201000 */
[----:B------:R-:W-:-:S05]  /*11d0*/  CS2R.32 R2, SR_CgaSize ;  /* 0x0000000000027805 */ /* 0x000fca0000008a00 */
[----:B------:R-:W-:-:S06]  /*11e0*/  IMAD R2, R2, -0xa0, RZ ;  /* 0xffffff6002027824 */ /* 0x000fcc00078e02ff */
[----:B------:R-:W2:Y:S01]  /*11f0*/  LDC R2, c[0x0][R2+0x2a4] ;  /* 0x0000a90002027b82 */ /* 0x000ea20000000800 */
[----:B------:R-:W4:Y:S01]  /*1200*/  F2I.U32.TRUNC.NTZ R154, R5 ;  /* 0x00000005009a7305 */ /* 0x000f22000020f000 */
[----:B------:R-:W-:Y:S01]  /*1210*/  MOV R155, UR4 ;  /* 0x00000004009b7c02 */ /* 0x000fe20008000f00 */
[----:B---3--:R-:W-:-:S05]  /*1220*/  FMUL R4, R4, UR6 ;  /* 0x0000000604047c20 */ /* 0x008fca0008400000 */
[----:B------:R-:W-:Y:S01]  /*1230*/  BAR.SYNC.DEFER_BLOCKING 0x0 ;  /* 0x0000000000007b1d */ /* 0x000fe20000010000 */
[----:B------:R-:W-:-:S05]  /*1240*/  ISETP.GE.AND P0, PT, R9, 0x1, PT ;  /* 0x000000010900780c */ /* 0x000fca0003f06270 */
[----:B------:R-:W3:Y:S02]  /*1250*/  F2I.U32.TRUNC.NTZ R143, R4 ;  /* 0x00000004008f7305 */ /* 0x000ee4000020f000 */
[----:B------:R-:W2:Y:S01]  /*1260*/  S2UR UR36, SR_CTAID.Z ;  /* 0x00000000002479c3 */ /* 0x000ea20000002700 */
[----:B----4-:R-:W-:-:S05]  /*1270*/  IADD3 R154, PT, PT, -R154, RZ, RZ ;  /* 0x000000ff9a9a7210 */ /* 0x010fca0007ffe1ff */
[----:B-1----:R-:W-:Y:S01]  /*1280*/  IMAD R154, R3, R154, UR5 ;  /* 0x00000005039a7e24 */ /* 0x002fe2000f8e029a */
[----:B---3--:R-:W-:-:S05]  /*1290*/  IADD3 R143, PT, PT, -R143, RZ, RZ ;  /* 0x000000ff8f8f7210 */ /* 0x008fca0007ffe1ff */
[----:B--2---:R-:W-:Y:S01]  /*12a0*/  IMAD R143, R2, R143, UR4 ;  /* 0x00000004028f7e24 */ /* 0x004fe2000f8e028f */
[----:B------:R-:W-:Y:S06]  /*12b0*/  @!P0 BRA `(.L_x_16) ;  /* 0x0000000000b88947 */ /* 0x000fec0003800000 */
[----:B------:R-:W1:Y:S01]  /*12c0*/  LDC.64 R4, c[0x0][0xb18] ;  /* 0x0002c600ff047b82 */ /* 0x000e620000000a00 */
[----:B------:R-:W-:-:S07]  /*12d0*/  ISETP.NE.AND P0, PT, R9, 0x1, PT ;  /* 0x000000010900780c */ /* 0x000fce0003f05270 */
[----:B------:R-:W2:Y:S08]  /*12e0*/  LDC R10, c[0x0][0xb0c] ;  /* 0x0002c300ff0a7b82 */ /* 0x000eb00000000800 */
[----:B------:R-:W3:Y:S08]  /*12f0*/  LDC R11, c[0x0][0x370] ;  /* 0x0000dc00ff0b7b82 */ /* 0x000ef00000000800 */
[----:B------:R-:W4:Y:S01]  /*1300*/  LDC R12, c[0x0][0x374] ;  /* 0x0000dd00ff0c7b82 */ /* 0x000f220000000800 */
[----:B-1----:R-:W-:-:S07]  /*1310*/  ISETP.NE.AND P1, PT, R4, 0x1, PT ;  /* 0x000000010400780c */ /* 0x002fce0003f25270 */
[----:B------:R-:W3:Y:S01]  /*1320*/  LDC.64 R6, c[0x0][0xb10] ;  /* 0x0002c400ff067b82 */ /* 0x000ee20000000a00 */
[----:B--2---:R-:W-:-:S07]  /*1330*/  ISETP.NE.AND P2, PT, R10, 0x1, PT ;  /* 0x000000010a00780c */ /* 0x004fce0003f45270 */
[----:B------:R-:W1:Y:S08]  /*1340*/  LDC R8, c[0x0][0xb20] ;  /* 0x0002c800ff087b82 */ /* 0x000e700000000800 */
[----:B------:R-:W2:Y:S01]  /*1350*/  LDC.64 R2, c[0x0][0xb28] ;  /* 0x0002ca00ff027b82 */ /* 0x000ea20000000a00 */
[----:B----4-:R-:W-:-:S04]  /*1360*/  IMAD.HI.U32 R13, R12, R5, RZ ;  /* 0x000000050c0d7227 */ /* 0x010fc800078e00ff */
[----:B------:R-:W-:-:S04]  /*1370*/  IMAD.HI.U32 R5, R155, R5, RZ ;  /* 0x000000059b057227 */ /* 0x000fc800078e00ff */
[----:B---3--:R-:W-:-:S04]  /*1380*/  IMAD.HI.U32 R14, R11, R6, RZ ;  /* 0x000000060b0e7227 */ /* 0x008fc800078e00ff */
[----:B------:R-:W-:Y:S01]  /*1390*/  IMAD.HI.U32 R16, R165, R6, RZ ;  /* 0x00000006a5107227 */ /* 0x000fe200078e00ff */
[-C--:B------:R-:W-:Y:S02]  /*13a0*/  @P2 SHF.R.U32.HI R11, RZ, R7.reuse, R14 ;  /* 0x00000007ff0b2219 */ /* 0x080fe4000001160e */
[-C--:B-1----:R-:W-:Y:S02]  /*13b0*/  @P1 SHF.R.U32.HI R12, RZ, R8.reuse, R13 ;  /* 0x00000008ff0c1219 */ /* 0x082fe4000001160d */
[----:B------:R-:W-:Y:S02]  /*13c0*/  SHF.R.U32.HI R8, RZ, R8, R5 ;  /* 0x00000008ff087219 */ /* 0x000fe40000011605 */
[----:B------:R-:W-:Y:S02]  /*13d0*/  SHF.R.U32.HI R16, RZ, R7, R16 ;  /* 0x00000007ff107219 */ /* 0x000fe40000011610 */
[----:B------:R-:W-:Y:S01]  /*13e0*/  SEL R5, R155, R8, !P1 ;  /* 0x000000089b057207 */ /* 0x000fe20004800000 */
[----:B--2---:R-:W-:Y:S01]  /*13f0*/  IMAD.HI.U32 R14, R12, R2, RZ ;  /* 0x000000020c0e7227 */ /* 0x004fe200078e00ff */
[----:B------:R-:W-:-:S03]  /*1400*/  SEL R7, R165, R16, !P2 ;  /* 0x00000010a5077207 */ /* 0x000fc60005000000 */
[----:B------:R-:W-:Y:S01]  /*1410*/  IMAD.HI.U32 R6, R11, R2, RZ ;  /* 0x000000020b067227 */ /* 0x000fe200078e00ff */
[----:B------:R-:W-:-:S04]  /*1420*/  @P0 SHF.R.U32.HI R12, RZ, R3, R14 ;  /* 0x00000003ff0c0219 */ /* 0x000fc8000001160e */
[----:B------:R-:W-:Y:S01]  /*1430*/  @P0 SHF.R.U32.HI R11, RZ, R3, R6 ;  /* 0x00000003ff0b0219 */ /* 0x000fe20000011606 */
[----:B------:R-:W-:-:S04]  /*1440*/  IMAD R12, R12, R9, RZ ;  /* 0x000000090c0c7224 */ /* 0x000fc800078e02ff */
[----:B------:R-:W-:Y:S01]  /*1450*/  IMAD R6, R11, R9, RZ ;  /* 0x000000090b067224 */ /* 0x000fe200078e02ff */
[----:B------:R-:W-:-:S04]  /*1460*/  ISETP.GE.AND P1, PT, R5, R12, PT ;  /* 0x0000000c0500720c */ /* 0x000fc80003f26270 */
[----:B------:R-:W-:Y:S01]  /*1470*/  ISETP.GE.OR P1, PT, R7, R6, P1 ;  /* 0x000000060700720c */ /* 0x000fe20000f26670 */
[----:B------:R-:W-:-:S05]  /*1480*/  IMAD.HI.U32 R6, R5, R2, RZ ;  /* 0x0000000205067227 */ /* 0x000fca00078e00ff */
[----:B------:R-:W-:-:S04]  /*1490*/  SHF.R.U32.HI R6, RZ, R3, R6 ;  /* 0x00000003ff067219 */ /* 0x000fc80000011606 */
[----:B------:R-:W-:-:S03]  /*14a0*/  SEL R6, R5, R6, !P0 ;  /* 0x0000000605067207 */ /* 0x000fc60004000000 */
[----:B------:R-:W-:Y:S01]  /*14b0*/  @!P1 IMAD.HI.U32 R8, R7, R2, RZ ;  /* 0x0000000207089227 */ /* 0x000fe200078e00ff */
[----:B------:R-:W-:-:S04]  /*14c0*/  IADD3 R2, PT, PT, -R6, RZ, RZ ;  /* 0x000000ff06027210 */ /* 0x000fc80007ffe1ff */
[----:B------:R-:W-:Y:S01]  /*14d0*/  @!P1 SHF.R.U32.HI R8, RZ, R3, R8 ;  /* 0x00000003ff089219 */ /* 0x000fe20000011608 */
[----:B------:R-:W-:-:S03]  /*14e0*/  IMAD R2, R9, R2, R5 ;  /* 0x0000000209027224 */ /* 0x000fc600078e0205 */
[----:B------:R-:W-:Y:S02]  /*14f0*/  @!P1 SEL R3, R7, R8, !P0 ;  /* 0x0000000807039207 */ /* 0x000fe40004000000 */
[----:B------:R-:W-:-:S03]  /*1500*/  IADD3 R8, PT, PT, -R5, RZ, RZ ;  /* 0x000000ff05087210 */ /* 0x000fc60007ffe1ff */
[--C-:B------:R-:W-:Y:S02]  /*1510*/  @!P1 IMAD.IADD R6, R6, 0x1, -R3.reuse ;  /* 0x0000000106069824 */ /* 0x100fe400078e0a03 */
[----:B------:R-:W-:Y:S01]  /*1520*/  @!P1 IMAD R3, R2, R11, R3 ;  /* 0x0000000b02039224 */ /* 0x000fe200078e0203 */
[----:B------:R-:W-:Y:S01]  /*1530*/  IADD3 R2, PT, PT, -R7, RZ, RZ ;  /* 0x000000ff07027210 */ /* 0x000fe20007ffe1ff */
[----:B------:R-:W-:Y:S02]  /*1540*/  @!P1 IMAD R5, R6, R9, R7 ;  /* 0x0000000906059224 */ /* 0x000fe400078e0207 */
[----:B------:R-:W-:Y:S02]  /*1550*/  IMAD R8, R4, R8, R155 ;  /* 0x0000000804087224 */ /* 0x000fe400078e029b */
[----:B------:R-:W-:Y:S02]  /*1560*/  @!P1 IMAD.MOV.U32 R7, RZ, RZ, R3 ;  /* 0x000000ffff079224 */ /* 0x000fe400078e0003 */
[----:B------:R-:W-:-:S02]  /*1570*/  IMAD R2, R10, R2, R165 ;  /* 0x000000020a027224 */ /* 0x000fc400078e02a5 */
[----:B------:R-:W-:Y:S02]  /*1580*/  IMAD R155, R5, R4, R8 ;  /* 0x00000004059b7224 */ /* 0x000fe400078e0208 */
[----:B------:R-:W-:Y:S02]  /*1590*/  IMAD R165, R7, R10, R2 ;  /* 0x0000000a07a57224 */ /* 0x000fe400078e0202 */
.L_x_16:
[----:B------:R-:W1:Y:S01]  /*15a0*/  LDCU UR4, c[0x0][0xb30] ;  /* 0x00016600ff0477ac */ /* 0x000e620008000800 */
[----:B------:R-:W2:Y:S08]  /*15b0*/  S2UR UR37, SR_CgaCtaId ;  /* 0x00000000002579c3 */ /* 0x000eb00000008800 */
[----:B------:R-:W3:Y:S01]  /*15c0*/  LDC R72, c[0x0][0xb24] ;  /* 0x0002c900ff487b82 */ /* 0x000ee20000000800 */
[----:B-1----:R-:W-:-:S09]  /*15d0*/  UISETP.NE.AND UP1, UPT, UR4, 0x1, UPT ;  /* 0x000000010400788c */ /* 0x002fd2000bf25270 */
[----:B--2---:R-:W-:Y:S05]  /*15e0*/  BRA.U UP1, `(.L_x_17) ;  /* 0x0000000101407547 */ /* 0x004fea000b800000 */
[----:B------:R-:W1:Y:S08]  /*15f0*/  LDC.64 R4, c[0x0][0xb10] ;  /* 0x0002c400ff047b82 */ /* 0x000e700000000a00 */
[----:B------:R-:W2:Y:S08]  /*1600*/  LDC.64 R2, c[0x0][0xb18] ;  /* 0x0002c600ff027b82 */ /* 0x000eb00000000a00 */
[----:B------:R-:W4:Y:S08]  /*1610*/  LDC R6, c[0x0][0xb20] ;  /* 0x0002c800ff067b82 */ /* 0x000f300000000800 */
[----:B------:R-:W3:Y:S01]  /*1620*/  LDC R8, c[0x0][0xb0c] ;  /* 0x0002c300ff087b82 */ /* 0x000ee20000000800 */
[----:B-1----:R-:W-:-:S05]  /*1630*/  IMAD.HI.U32 R4, R165, R4, RZ ;  /* 0x00000004a5047227 */ /* 0x002fca00078e00ff */
[----:B------:R-:W-:Y:S01]  /*1640*/  SHF.R.U32.HI R4, RZ, R5, R4 ;  /* 0x00000005ff047219 */ /* 0x000fe20000011604 */
[----:B--2---:R-:W-:Y:S01]  /*1650*/  IMAD.HI.U32 R3, R155, R3, RZ ;  /* 0x000000039b037227 */ /* 0x004fe200078e00ff */
[----:B------:R-:W-:-:S04]  /*1660*/  ISETP.NE.AND P0, PT, R2, 0x1, PT ;  /* 0x000000010200780c */ /* 0x000fc80003f05270 */
[----:B----4-:R-:W-:-:S04]  /*1670*/  SHF.R.U32.HI R6, RZ, R6, R3 ;  /* 0x00000006ff067219 */ /* 0x010fc80000011603 */
[----:B------:R-:W-:Y:S02]  /*1680*/  SEL R3, R155, R6, !P0 ;  /* 0x000000069b037207 */ /* 0x000fe40004000000 */
[----:B---3--:R-:W-:-:S04]  /*1690*/  ISETP.NE.AND P1, PT, R8, 0x1, PT ;  /* 0x000000010800780c */ /* 0x008fc80003f25270 */
[----:B------:R-:W-:-:S05]  /*16a0*/  SEL R4, R165, R4, !P1 ;  /* 0x00000004a5047207 */ /* 0x000fca0004800000 */
[----:B------:R-:W-:Y:S02]  /*16b0*/  IMAD.IADD R5, R3, 0x1, -R4 ;  /* 0x0000000103057824 */ /* 0x000fe400078e0a04 */
[----:B------:R-:W-:Y:S02]  /*16c0*/  IMAD.IADD R3, R4, 0x1, -R3 ;  /* 0x0000000104037824 */ /* 0x000fe400078e0a03 */
[----:B------:R-:W-:Y:S02]  /*16d0*/  IMAD R165, R5, R8, R165 ;  /* 0x0000000805a57224 */ /* 0x000fe400078e02a5 */
[----:B------:R-:W-:-:S07]  /*16e0*/  IMAD R155, R3, R2, R155 ;  /* 0x00000002039b7224 */ /* 0x000fce00078e029b */
.L_x_17:
[----:B------:R-:W-:Y:S01]  /*16f0*/  BAR.SYNC.DEFER_BLOCKING 0x0 ;  /* 0x0000000000007b1d */ /* 0x000fe20000010000 */
[----:B------:R-:W-:Y:S01]  /*1700*/  UISETP.NE.AND UP1, UPT, UR8, 0x2, UPT ;  /* 0x000000020800788c */ /* 0x000fe2000bf25270 */
[----:B------:R-:W-:Y:S02]  /*1710*/  ISETP.NE.OR P5, PT, R0, 0x2, !P5 ;  /* 0x000000020000780c */ /* 0x000fe40006fa5670 */
[----:B------:R-:W-:-:S06]  /*1720*/  LOP3.LUT R2, R166, 0x1f, RZ, 0xc0, !PT ;  /* 0x0000001fa6027812 */ /* 0x000fcc00078ec0ff */
[----:B------:R-:W-:Y:S05]  /*1730*/  BRA.U UP1, `(.L_x_18) ;  /* 0x0000002101947547 */ /* 0x000fea000b800000 */
[----:B------:R-:W1:Y:S01]  /*1740*/  LDCU UR13, c[0x0][0x38c] ;  /* 0x00007180ff0d77ac */ /* 0x000e620008000800 */
[----:B------:R-:W2:Y:S01]  /*1750*/  LDC R9, c[0x0][0x370] ;  /* 0x0000dc00ff097b82 */ /* 0x000ea20000000800 */
[----:B------:R-:W-:Y:S01]  /*1760*/  PLOP3.LUT P1, PT, PT, PT, UP2, 0x80, 0x8 ;  /* 0x000000000008781c */ /* 0x000fe20003f2f028 */
[----:B------:R-:W-:Y:S01]  /*1770*/  IMAD.MOV.U32 R15, RZ, RZ, 0x1 ;  /* 0x00000001ff0f7424 */ /* 0x000fe200078e00ff */
[----:B------:R-:W-:Y:S01]  /*1780*/  ISETP.EQ.OR P4, PT, R2, RZ, P5 ;  /* 0x000000ff0200720c */ /* 0x000fe20002f82670 */
[----:B------:R-:W-:Y:S01]  /*1790*/  IMAD.MOV.U32 R14, RZ, RZ, RZ ;  /* 0x000000ffff0e7224 */ /* 0x000fe200078e00ff */
[----:B------:R-:W-:Y:S02]  /*17a0*/  PLOP3.LUT P1, PT, P1, PT, PT, 0x8, 0x80 ;  /* 0x000000000080781c */ /* 0x000fe40000f2e170 */
[----:B------:R-:W-:Y:S01]  /*17b0*/  CS2R R12, SRZ ;  /* 0x00000000000c7805 */ /* 0x000fe2000001ff00 */
[----:B------:R-:W-:Y:S01]  /*17c0*/  IMAD.MOV.U32 R10, RZ, RZ, 0x1 ;  /* 0x00000001ff0a7424 */ /* 0x000fe200078e00ff */
[----:B------:R-:W4:Y:S01]  /*17d0*/  LDC R0, c[0x0][0x374] ;  /* 0x0000dd00ff007b82 */ /* 0x000f220000000800 */
[----:B------:R-:W2:Y:S01]  /*17e0*/  LDCU.64 UR22, c[0x0][0x348] ;  /* 0x00006900ff1677ac */ /* 0x000ea20008000a00 */
[----:B------:R-:W-:Y:S01]  /*17f0*/  UMOV UR6, URZ ;  /* 0x000000ff00067c82 */ /* 0x000fe20008000000 */
[----:B-1----:R-:W-:-:S04]  /*1800*/  UIADD3 UR5, UPT, UPT, UR13, 0x1f, URZ ;  /* 0x0000001f0d057890 */ /* 0x002fc8000fffe0ff */
[----:B------:R-:W-:-:S04]  /*1810*/  USHF.R.S32.HI UR4, URZ, 0x1f, UR5 ;  /* 0x0000001fff047899 */ /* 0x000fc80008011405 */
[----:B------:R-:W-:-:S04]  /*1820*/  ULEA.HI UR4, UR4, UR5, URZ, 0x5 ;  /* 0x0000000504047291 */ /* 0x000fc8000f8f28ff */
[----:B------:R-:W-:Y:S02]  /*1830*/  USHF.R.S32.HI UR15, URZ, 0x5, UR4 ;  /* 0x00000005ff0f7899 */ /* 0x000fe40008011404 */
[----:B------:R-:W-:Y:S02]  /*1840*/  UIADD3 UR4, UPT, UPT, UR13, -0x1, URZ ;  /* 0xffffffff0d047890 */ /* 0x000fe4000fffe0ff */
[----:B------:R-:W-:Y:S02]  /*1850*/  UISETP.LT.U32.AND UP0, UPT, UR15, 0x22, UPT ;  /* 0x000000220f00788c */ /* 0x000fe4000bf01070 */
[----:B------:R-:W-:Y:S02]  /*1860*/  UISETP.GE.U32.AND UP1, UPT, UR4, -0x3f, UPT ;  /* 0xffffffc10400788c */ /* 0x000fe4000bf26070 */
[----:B------:R-:W-:Y:S02]  /*1870*/  USEL UR14, UR15, 0x22, UP0 ;  /* 0x000000220f0e7887 */ /* 0x000fe40008000000 */
[----:B------:R-:W-:-:S02]  /*1880*/  UIADD3 UR13, UPT, UPT, UR13, 0x3e, URZ ;  /* 0x0000003e0d0d7890 */ /* 0x000fc4000fffe0ff */
[----:B------:R-:W-:Y:S02]  /*1890*/  UIADD3 UR5, UPT, UPT, UR14, -0x1, URZ ;  /* 0xffffffff0e057890 */ /* 0x000fe4000fffe0ff */
[----:B------:R-:W-:-:S03]  /*18a0*/  UIADD3 UR7, UPT, UPT, UR15, -UR14, URZ ;  /* 0x8000000e0f077290 */ /* 0x000fc6000fffe0ff */
[----:B------:R-:W-:-:S04]  /*18b0*/  @UP1 UIADD3 UR5, UPT, UPT, UR14, URZ, URZ ;  /* 0x000000ff0e051290 */ /* 0x000fc8000fffe0ff */
[----:B--2---:R-:W-:-:S12]  /*18c0*/  UIADD3 UR5, UPT, UPT, UR5, 0x1, URZ ;  /* 0x0000000105057890 */ /* 0x004fd8000fffe0ff */
.L_x_36:
[----:B------:R-:W-:Y:S01]  /*18d0*/  UISETP.NE.AND UP0, UPT, UR37, URZ, UPT ;  /* 0x000000ff2500728c */ /* 0x000fe2000bf05270 */
[----:B------:R-:W1:Y:S08]  /*18e0*/  S2UR UR37, SR_CgaCtaId ;  /* 0x00000000002579c3 */ /* 0x000e700000008800 */
[----:B------:R-:W-:Y:S05]  /*18f0*/  BRA.U UP0, `(.L_x_19) ;  /* 0x0000000100347547 */ /* 0x000fea000b800000 */
[----:B------:R-:W2:Y:S01]  /*1900*/  S2R R2, SR_CgaCtaId ;  /* 0x0000000000027919 */ /* 0x000ea20000008800 */
[----:B------:R-:W-:-:S04]  /*1910*/  MOV R3, 0x400 ;  /* 0x0000040000037802 */ /* 0x000fc80000000f00 */
[----:B--2---:R-:W-:Y:S02]  /*1920*/  LEA R3, R2, R3, 0x18 ;  /* 0x0000000302037211 */ /* 0x004fe400078ec0ff */
[----:B------:R-:W-:-:S03]  /*1930*/  SHF.L.U32 R2, R10, 0x1f, RZ ;  /* 0x0000001f0a027819 */ /* 0x000fc600000006ff */
[----:B------:R-:W-:-:S04]  /*1940*/  IMAD R3, R12, 0x8, R3 ;  /* 0x000000080c037824 */ /* 0x000fc800078e0203 */
[----:B------:R-:W2:Y:S02]  /*1950*/  SYNCS.PHASECHK.TRANS64.TRYWAIT P0, [R3+URZ+0x2b0], R2 ;  /* 0x0002b002030075a7 */ /* 0x000ea400080011ff */
[----:B--2---:R-:W-:Y:S05]  /*1960*/  @!P0 BRA `(.L_x_20) ;  /* 0x0000006000d48947 */ /* 0x004fea0003800000 */
.L_x_126:
[----:B------:R-:W-:Y:S01]  /*1970*/  VIADD R12, R12, 0x1 ;  /* 0x000000010c0c7836 */ /* 0x000fe20000000000 */
[----:B------:R2:W-:Y:S04]  /*1980*/  SYNCS.ARRIVE.TRANS64.A1T0 RZ, [R3+URZ+0x2a0], RZ ;  /* 0x0002a0ff03ff79a7 */ /* 0x0005e800081000ff */
[----:B------:R-:W-:-:S04]  /*1990*/  ISETP.NE.AND P0, PT, R12, 0x2, PT ;  /* 0x000000020c00780c */ /* 0x000fc80003f05270 */
[----:B------:R-:W-:Y:S02]  /*19a0*/  SEL R12, R12, RZ, P0 ;  /* 0x000000ff0c0c7207 */ /* 0x000fe40000000000 */
[----:B--2---:R-:W-:-:S04]  /*19b0*/  SEL R3, RZ, 0x1, P0 ;  /* 0x00000001ff037807 */ /* 0x004fc80000000000 */
[----:B------:R-:W-:-:S07]  /*19c0*/  LOP3.LUT R10, R10, R3, RZ, 0x3c, !PT ;  /* 0x000000030a0a7212 */ /* 0x000fce00078e3cff */
.L_x_19:
[----:B------:R-:W-:Y:S01]  /*19d0*/  UMOV UR4, 0x400 ;  /* 0x0000040000047882 */ /* 0x000fe20000000000 */
[----:B------:R-:W-:Y:S01]  /*19e0*/  SHF.L.U32 R2, R15, 0x1f, RZ ;  /* 0x0000001f0f027819 */ /* 0x000fe200000006ff */
[----:B-1----:R-:W-:Y:S01]  /*19f0*/  ULEA UR4, UR37, UR4, 0x18 ;  /* 0x0000000425047291 */ /* 0x002fe2000f8ec0ff */
[----:B------:R-:W-:Y:S01]  /*1a00*/  R2UR UR35, R165 ;  /* 0x00000000a52372ca */ /* 0x000fe200000e0000 */
[----:B------:R-:W-:Y:S01]  /*1a10*/  UISETP.GE.U32.AND UP0, UPT, UR13, 0x3f, UPT ;  /* 0x0000003f0d00788c */ /* 0x000fe2000bf06070 */
[----:B------:R-:W-:Y:S01]  /*1a20*/  R2UR UR11, R155 ;  /* 0x000000009b0b72ca */ /* 0x000fe200000e0000 */
[----:B------:R-:W-:Y:S01]  /*1a30*/  ULEA UR8, UR6, UR4, 0x3 ;  /* 0x0000000406087291 */ /* 0x000fe2000f8e18ff */
[----:B------:R-:W-:-:S08]  /*1a40*/  UMOV UR24, URZ ;  /* 0x000000ff00187c82 */ /* 0x000fd00008000000 */
[----:B------:R1:W2:Y:S01]  /*1a50*/  SYNCS.PHASECHK.TRANS64.TRYWAIT P0, [UR8+0x110], R2 ;  /* 0x00011002ff0075a7 */ /* 0x0002a20008001108 */
[----:B------:R-:W-:Y:S02]  /*1a60*/  USHF.L.U32 UR35, UR35, 0x7, URZ ;  /* 0x0000000723237899 */ /* 0x000fe400080006ff */
[----:B------:R-:W-:Y:S01]  /*1a70*/  USHF.L.U32 UR11, UR11, 0x6, URZ ;  /* 0x000000060b0b7899 */ /* 0x000fe200080006ff */
[----:B------:R-:W-:Y:S11]  /*1a80*/  BRA.U !UP0, `(.L_x_21) ;  /* 0x0000000108a87547 */ /* 0x000ff6000b800000 */
[----:B------:R-:W-:Y:S01]  /*1a90*/  UMOV UR16, URZ ;  /* 0x000000ff00107c82 */ /* 0x000fe20008000000 */
[----:B------:R-:W-:-:S05]  /*1aa0*/  UMOV UR17, UR6 ;  /* 0x0000000600117c82 */ /* 0x000fca0008000000 */
.L_x_26:
[----:B-1----:R-:W-:Y:S01]  /*1ab0*/  ULEA UR33, UR17, UR4, 0x3 ;  /* 0x0000000411217291 */ /* 0x002fe2000f8e18ff */
[----:B--2---:R-:W-:Y:S01]  /*1ac0*/  @!P5 MOV R3, 0x1800 ;  /* 0x000018000003d802 */ /* 0x004fe20000000f00 */
[----:B--2---:R-:W-:Y:S10]  /*1ad0*/  @P0 BRA `(.L_x_22) ;  /* 0x00000000000c0947 */ /* 0x004ff40003800000 */
[----:B------:R-:W-:-:S04]  /*1ae0*/  SHF.L.U32 R5, R15, 0x1f, RZ ;  /* 0x0000001f0f057819 */ /* 0x000fc800000006ff */
[----:B------:R-:W2:Y:S02]  /*1af0*/  SYNCS.PHASECHK.TRANS64.TRYWAIT P0, [UR33+0x110], R5 ;  /* 0x00011005ff0075a7 */ /* 0x000ea40008001121 */
[----:B--2---:R-:W-:Y:S05]  /*1b00*/  @!P0 BRA `(.L_x_23) ;  /* 0x0000006000808947 */ /* 0x004fea0003800000 */
.L_x_22:
[----:B------:R2:W-:Y:S01]  /*1b10*/  @!P5 SYNCS.ARRIVE.TRANS64 RZ, [UR33], R3 ;  /* 0x00000003ffffd9a7 */ /* 0x0005e20008000021 */
[----:B------:R-:W-:Y:S04]  /*1b20*/  BSSY.RECONVERGENT B0, `(.L_x_24) ;  /* 0x0000003000007945 */ /* 0x000fe80003800200 */
[----:B------:R-:W-:Y:S05]  /*1b30*/  @P4 BRA `(.L_x_25) ;  /* 0x0000000000044947 */ /* 0x000fea0003800000 */
[----:B------:R-:W-:Y:S05]  /*1b40*/  BPT.TRAP 0x1 ;  /* 0x000000040000795c */ /* 0x000fea0000300000 */
.L_x_25:
[----:B------:R-:W-:Y:S05]  /*1b50*/  BSYNC.RECONVERGENT B0 ;  /* 0x0000000000007941 */ /* 0x000fea0003800200 */
.L_x_24:
[----:B------:R-:W-:Y:S02]  /*1b60*/  UIADD3 UR6, UPT, UPT, UR17, 0x1, URZ ;  /* 0x0000000111067890 */ /* 0x000fe4000fffe0ff */
[----:B------:R-:W-:Y:S02]  /*1b70*/  ULEA UR32, UR17, UR4, 0xc ;  /* 0x0000000411207291 */ /* 0x000fe4000f8e60ff */
[----:B------:R-:W-:Y:S02]  /*1b80*/  UISETP.NE.AND UP0, UPT, UR6, 0x22, UPT ;  /* 0x000000220600788c */ /* 0x000fe4000bf05270 */
[----:B------:R-:W-:Y:S02]  /*1b90*/  UIADD3 UR26, UP1, UPT, UR22, 0x80, URZ ;  /* 0x00000080161a7890 */ /* 0x000fe4000ff3e0ff */
[----:B------:R-:W-:Y:S02]  /*1ba0*/  USEL UR9, URZ, 0x1, UP0 ;  /* 0x00000001ff097887 */ /* 0x000fe40008000000 */
[----:B------:R-:W-:-:S02]  /*1bb0*/  USEL UR6, UR6, URZ, UP0 ;  /* 0x000000ff06067287 */ /* 0x000fc40008000000 */
[----:B------:R-:W-:Y:S02]  /*1bc0*/  UIADD3 UR20, UP0, UPT, UR22, 0x180, URZ ;  /* 0x0000018016147890 */ /* 0x000fe4000ff1e0ff */
[----:B------:R-:W-:Y:S01]  /*1bd0*/  ULEA UR8, UR6, UR4, 0x3 ;  /* 0x0000000406087291 */ /* 0x000fe2000f8e18ff */
[----:B------:R-:W-:Y:S01]  /*1be0*/  LOP3.LUT R15, R15, UR9, RZ, 0x3c, !PT ;  /* 0x000000090f0f7c12 */ /* 0x000fe2000f8e3cff */
[----:B------:R-:W-:Y:S02]  /*1bf0*/  USHF.L.U32 UR34, UR16, 0x5, URZ ;  /* 0x0000000510227899 */ /* 0x000fe400080006ff */
[----:B------:R-:W-:Y:S01]  /*1c00*/  UIADD3.X UR27, UPT, UPT, URZ, UR23, URZ, UP1, !UPT ;  /* 0x00000017ff1b7290 */ /* 0x000fe20008ffe4ff */
[----:B-1----:R-:W-:Y:S01]  /*1c10*/  SHF.L.U32 R2, R15, 0x1f, RZ ;  /* 0x0000001f0f027819 */ /* 0x002fe200000006ff */
[----:B------:R-:W-:Y:S02]  /*1c20*/  UIADD3 UR32, UPT, UPT, UR32, 0x4600, URZ ;  /* 0x0000460020207890 */ /* 0x000fe4000fffe0ff */
[----:B------:R-:W-:Y:S01]  /*1c30*/  UIADD3.X UR21, UPT, UPT, URZ, UR23, URZ, UP0, !UPT ;  /* 0x00000017ff157290 */ /* 0x000fe200087fe4ff */
[----:B------:R1:W1:Y:S01]  /*1c40*/  SYNCS.PHASECHK.TRANS64.TRYWAIT P0, [UR8+0x110], R2 ;  /* 0x00011002ff0075a7 */ /* 0x0002620008001108 */
[----:B------:R-:W-:Y:S01]  /*1c50*/  ULEA UR8, UR17, UR4, 0xb ;  /* 0x0000000411087291 */ /* 0x000fe2000f8e58ff */
[----:B------:R-:W-:Y:S01]  /*1c60*/  UMOV UR18, 0x0 ;  /* 0x0000000000127882 */ /* 0x000fe20000000000 */
[----:B------:R-:W-:-:S02]  /*1c70*/  UMOV UR19, 0x10000000 ;  /* 0x1000000000137882 */ /* 0x000fc40000000000 */
[----:B------:R-:W-:Y:S01]  /*1c80*/  UIADD3 UR8, UPT, UPT, UR8, 0x26600, URZ ;  /* 0x0002660008087890 */ /* 0x000fe2000fffe0ff */
[----:B------:R1:W-:Y:S01]  /*1c90*/  UTMALDG.3D [UR32], [UR26], desc[UR18] ;  /* 0x000012201a0075b4 */ /* 0x0003e20008011000 */
[----:B------:R-:W-:Y:S01]  /*1ca0*/  UMOV UR12, UR36 ;  /* 0x00000024000c7c82 */ /* 0x000fe20008000000 */
[----:B------:R-:W-:Y:S01]  /*1cb0*/  UMOV UR9, UR33 ;  /* 0x0000002100097c82 */ /* 0x000fe20008000000 */
[----:B------:R-:W-:Y:S01]  /*1cc0*/  UMOV UR10, UR34 ;  /* 0x00000022000a7c82 */ /* 0x000fe20008000000 */
[----:B------:R-:W-:Y:S01]  /*1cd0*/  UIADD3 UR16, UPT, UPT, UR16, 0x1, URZ ;  /* 0x0000000110107890 */ /* 0x000fe2000fffe0ff */
[----:B------:R-:W-:Y:S01]  /*1ce0*/  UMOV UR24, UR5 ;  /* 0x0000000500187c82 */ /* 0x000fe20008000000 */
[----:B------:R-:W-:Y:S02]  /*1cf0*/  UMOV UR17, UR6 ;  /* 0x0000000600117c82 */ /* 0x000fe40008000000 */
[----:B------:R1:W-:Y:S01]  /*1d00*/  UTMALDG.3D [UR8], [UR20], desc[UR18] ;  /* 0x00001208140075b4 */ /* 0x0003e20008011000 */
[----:B------:R-:W-:-:S09]  /*1d10*/  UISETP.NE.AND UP0, UPT, UR16, UR5, UPT ;  /* 0x000000051000728c */ /* 0x000fd2000bf05270 */
[----:B------:R-:W-:Y:S05]  /*1d20*/  BRA.U UP0, `(.L_x_26) ;  /* 0xfffffffd00607547 */ /* 0x000fea000b83ffff */
.L_x_21:
[----:B-1----:R-:W-:Y:S01]  /*1d30*/  ULEA UR8, UR6, UR4, 0x3 ;  /* 0x0000000406087291 */ /* 0x002fe2000f8e18ff */
[----:B------:R-:W-:Y:S01]  /*1d40*/  SHF.L.U32 R2, R15, 0x1f, RZ ;  /* 0x0000001f0f027819 */ /* 0x000fe200000006ff */
[----:B------:R-:W-:Y:S01]  /*1d50*/  @!P1 SYNCS.ARRIVE.TRANS64.A1T0 RZ, [UR4+0x238], RZ ;  /* 0x000238ffffff99a7 */ /* 0x000fe20008100004 */
[----:B------:R-:W-:-:S06]  /*1d60*/  UISETP.GT.AND UP0, UPT, UR15, UR14, UPT ;  /* 0x0000000e0f00728c */ /* 0x000fcc000bf04270 */
[----:B--2---:R1:W2:Y:S03]  /*1d70*/  SYNCS.PHASECHK.TRANS64.TRYWAIT P0, [UR8+0x110], R2 ;  /* 0x00011002ff0075a7 */ /* 0x0042a60008001108 */
[----:B------:R-:W-:Y:S05]  /*1d80*/  BRA.U !UP0, `(.L_x_27) ;  /* 0x0000000108ac7547 */ /* 0x000fea000b800000 */
[----:B------:R-:W-:Y:S01]  /*1d90*/  UIADD3 UR21, UPT, UPT, UR7, UR24, URZ ;  /* 0x0000001807157290 */ /* 0x000fe2000fffe0ff */
[----:B------:R-:W-:-:S11]  /*1da0*/  UMOV UR25, UR6 ;  /* 0x0000000600197c82 */ /* 0x000fd60008000000 */
.L_x_32:
[----:B-1----:R-:W-:Y:S01]  /*1db0*/  ULEA UR17, UR25, UR4, 0x3 ;  /* 0x0000000419117291 */ /* 0x002fe2000f8e18ff */
[----:B--2---:R-:W-:Y:S01]  /*1dc0*/  @!P5 MOV R3, 0x1800 ;  /* 0x000018000003d802 */ /* 0x004fe20000000f00 */
[----:B--2---:R-:W-:Y:S10]  /*1dd0*/  @P0 BRA `(.L_x_28) ;  /* 0x00000000000c0947 */ /* 0x004ff40003800000 */
[----:B------:R-:W-:-:S04]  /*1de0*/  SHF.L.U32 R5, R15, 0x1f, RZ ;  /* 0x0000001f0f057819 */ /* 0x000fc800000006ff */
[----:B------:R-:W2:Y:S02]  /*1df0*/  SYNCS.PHASECHK.TRANS64.TRYWAIT P0, [UR17+0x110], R5 ;  /* 0x00011005ff0075a7 */ /* 0x000ea40008001111 */
[----:B--2---:R-:W-:Y:S05]  /*1e00*/  @!P0 BRA `(.L_x_29) ;  /* 0x0000005c00d88947 */ /* 0x004fea0003800000 */
.L_x_28:
[----:B------:R2:W-:Y:S01]  /*1e10*/  @!P5 SYNCS.ARRIVE.TRANS64 RZ, [UR17], R3 ;  /* 0x00000003ffffd9a7 */ /* 0x0005e20008000011 */
[----:B------:R-:W-:Y:S04]  /*1e20*/  BSSY.RECONVERGENT B0, `(.L_x_30) ;  /* 0x0000003000007945 */ /* 0x000fe80003800200 */
[----:B------:R-:W-:Y:S05]  /*1e30*/  @P4 BRA `(.L_x_31) ;  /* 0x0000000000044947 */ /* 0x000fea0003800000 */
[----:B------:R-:W-:Y:S05]  /*1e40*/  BPT.TRAP 0x1 ;  /* 0x000000040000795c */ /* 0x000fea0000300000 */
.L_x_31:
[----:B------:R-:W-:Y:S05]  /*1e50*/  BSYNC.RECONVERGENT B0 ;  /* 0x0000000000007941 */ /* 0x000fea0003800200 */
.L_x_30:
        /* <DEDUP_REMOVED lines=10> */
[----:B------:R-:W-:Y:S01]  /*1f00*/  UIADD3 UR16, UPT, UPT, UR16, 0x4600, URZ ;  /* 0x0000460010107890 */ /* 0x000fe2000fffe0ff */
[----:B-1----:R-:W-:Y:S01]  /*1f10*/  SHF.L.U32 R2, R15, 0x1f, RZ ;  /* 0x0000001f0f027819 */ /* 0x002fe200000006ff */
[----:B------:R-:W-:Y:S02]  /*1f20*/  UIADD3.X UR31, UPT, UPT, URZ, UR23, URZ, UP1, !UPT ;  /* 0x00000017ff1f7290 */ /* 0x000fe40008ffe4ff */
[----:B------:R-:W-:Y:S01]  /*1f30*/  UIADD3.X UR29, UPT, UPT, URZ, UR23, URZ, UP0, !UPT ;  /* 0x00000017ff1d7290 */ /* 0x000fe200087fe4ff */
[----:B------:R1:W1:Y:S01]  /*1f40*/  SYNCS.PHASECHK.TRANS64.TRYWAIT P0, [UR8+0x110], R2 ;  /* 0x00011002ff0075a7 */ /* 0x0002620008001108 */
[----:B------:R-:W-:Y:S01]  /*1f50*/  ULEA UR8, UR25, UR4, 0xb ;  /* 0x0000000419087291 */ /* 0x000fe2000f8e58ff */
[----:B------:R-:W-:Y:S01]  /*1f60*/  UMOV UR26, 0x0 ;  /* 0x00000000001a7882 */ /* 0x000fe20000000000 */
[----:B------:R-:W-:-:S02]  /*1f70*/  UMOV UR27, 0x10000000 ;  /* 0x10000000001b7882 */ /* 0x000fc40000000000 */
[----:B------:R-:W-:Y:S01]  /*1f80*/  UIADD3 UR8, UPT, UPT, UR8, 0x26600, URZ ;  /* 0x0002660008087890 */ /* 0x000fe2000fffe0ff */
[----:B------:R-:W-:Y:S01]  /*1f90*/  UMOV UR19, UR35 ;  /* 0x0000002300137c82 */ /* 0x000fe20008000000 */
[----:B------:R-:W-:Y:S01]  /*1fa0*/  UMOV UR20, UR36 ;  /* 0x0000002400147c82 */ /* 0x000fe20008000000 */
[----:B------:R-:W-:Y:S01]  /*1fb0*/  UMOV UR12, UR36 ;  /* 0x00000024000c7c82 */ /* 0x000fe20008000000 */
[----:B------:R-:W-:Y:S01]  /*1fc0*/  UMOV UR9, UR17 ;  /* 0x0000001100097c82 */ /* 0x000fe20008000000 */
[----:B------:R-:W-:Y:S01]  /*1fd0*/  UMOV UR10, UR18 ;  /* 0x00000012000a7c82 */ /* 0x000fe20008000000 */
[----:B------:R1:W-:Y:S01]  /*1fe0*/  UTMALDG.3D [UR16], [UR30], desc[UR26] ;  /* 0x00001a101e0075b4 */ /* 0x0003e20008011000 */
[----:B------:R-:W-:Y:S01]  /*1ff0*/  UIADD3 UR24, UPT, UPT, UR24, 0x1, URZ ;  /* 0x0000000118187890 */ /* 0x000fe2000fffe0ff */
[----:B------:R-:W-:-:S03]  /*2000*/  UMOV UR25, UR6 ;  /* 0x0000000600197c82 */ /* 0x000fc60008000000 */
[----:B------:R-:W-:Y:S01]  /*2010*/  UISETP.NE.AND UP0, UPT, UR24, UR21, UPT ;  /* 0x000000151800728c */ /* 0x000fe2000bf05270 */
[----:B------:R1:W-:Y:S08]  /*2020*/  UTMALDG.3D [UR8], [UR28], desc[UR26] ;  /* 0x00001a081c0075b4 */ /* 0x0003f00008011000 */
[----:B------:R-:W-:Y:S05]  /*2030*/  BRA.U UP0, `(.L_x_32) ;  /* 0xfffffffd005c7547 */ /* 0x000fea000b83ffff */
.L_x_27:
[C---:B-1----:R-:W-:Y:S01]  /*2040*/  LEA R2, R14.reuse, UR4, 0x3 ;  /* 0x000000040e027c11 */ /* 0x042fe2000f8e18ff */
[----:B------:R-:W-:Y:S01]  /*2050*/  NOP ;  /* 0x0000000000007918 */ /* 0x000fe20000000000 */
[----:B--2---:R-:W-:Y:S02]  /*2060*/  SHF.L.U32 R3, R13, 0x1f, RZ ;  /* 0x0000001f0d037819 */ /* 0x004fe400000006ff */
[----:B------:R-:W-:Y:S02]  /*2070*/  LEA R4, R14, UR4, 0x4 ;  /* 0x000000040e047c11 */ /* 0x000fe4000f8e20ff */
[----:B------:R-:W1:Y:S02]  /*2080*/  SYNCS.PHASECHK.TRANS64.TRYWAIT P0, [R2+URZ+0x240], R3 ;  /* 0x00024003020075a7 */ /* 0x000e6400080011ff */
[----:B-1----:R-:W-:Y:S05]  /*2090*/  @!P0 BRA `(.L_x_33) ;  /* 0x0000005c004c8947 */ /* 0x002fea0003800000 */
.L_x_129:
[----:B------:R-:W2:Y:S01]  /*20a0*/  LDS.128 R4, [R4+0x2d0] ;  /* 0x0002d00004047984 */ /* 0x000ea20000000c00 */
[----:B---3--:R-:W-:Y:S01]  /*20b0*/  ISETP.GE.AND P0, PT, R72, 0x1, PT ;  /* 0x000000014800780c */ /* 0x008fe20003f06270 */
[----:B-1----:R-:W-:Y:S01]  /*20c0*/  VIADD R2, R2, 0x250 ;  /* 0x0000025002027836 */ /* 0x002fe20000000000 */
[----:B------:R-:W-:Y:S01]  /*20d0*/  @!PT LDS RZ, [RZ] ;  /* 0x00000000fffff984 */ /* 0x000fe20000000800 */
[----:B------:R-:W-:Y:S01]  /*20e0*/  @!PT LDS RZ, [RZ] ;  /* 0x00000000fffff984 */ /* 0x000fe20000000800 */
[----:B------:R-:W-:Y:S01]  /*20f0*/  @!PT LDS RZ, [RZ] ;  /* 0x00000000fffff984 */ /* 0x000fe20000000800 */
[----:B------:R-:W-:Y:S01]  /*2100*/  @!PT LDS RZ, [RZ] ;  /* 0x00000000fffff984 */ /* 0x000fe20000000800 */
[----:B------:R1:W-:Y:S06]  /*2110*/  MEMBAR.ALL.CTA ;  /* 0x0000000000007992 */ /* 0x0003ec0000008000 */
[----:B-1----:R-:W1:Y:S01]  /*2120*/  FENCE.VIEW.ASYNC.S ;  /* 0x00000000000073c6 */ /* 0x002e620000000000 */
[----:B------:R-:W-:-:S04]  /*2130*/  PRMT R2, RZ, 0x654, R2 ;  /* 0x00000654ff027816 */ /* 0x000fc80000000002 */
[----:B-1----:R1:W-:Y:S01]  /*2140*/  SYNCS.ARRIVE.TRANS64.RED.A1T0 RZ, [R2+URZ], RZ ;  /* 0x000000ff02ff79a7 */ /* 0x0023e200081004ff */
[----:B--2---:R-:W-:-:S13]  /*2150*/  LOP3.LUT P2, RZ, R6, 0x1, RZ, 0xc0, !PT ;  /* 0x0000000106ff7812 */ /* 0x004fda000784c0ff */
[----:B------:R-:W-:Y:S01]  /*2160*/  @P2 SHF.R.U32.HI R3, RZ, 0x10, R5 ;  /* 0x00000010ff032819 */ /* 0x000fe20000011605 */
[----:B------:R-:W-:Y:S01]  /*2170*/  VOTEU.ANY UP0, P2 ;  /* 0x0000000000ff7886 */ /* 0x000fe20001000100 */
[----:B------:R-:W-:Y:S02]  /*2180*/  @P2 MOV R11, R4 ;  /* 0x00000004000b2202 */ /* 0x000fe40000000f00 */
[----:B------:R-:W-:Y:S02]  /*2190*/  @P2 R2UR.BROADCAST UR8, R3 ;  /* 0x00000000030822ca */ /* 0x000fe400008e0000 */
[----:B------:R-:W-:-:S11]  /*21a0*/  @P2 LOP3.LUT R8, R5, 0xffff, RZ, 0xc0, !PT ;  /* 0x0000ffff05082812 */ /* 0x000fd600078ec0ff */
[----:B------:R-:W-:Y:S01]  /*21b0*/  @UP0 UMOV UR36, UR8 ;  /* 0x0000000800240c82 */ /* 0x000fe20008000000 */
[----:B-1----:R-:W-:Y:S05]  /*21c0*/  @!P0 BRA `(.L_x_34) ;  /* 0x0000000000b88947 */ /* 0x002fea0003800000 */
[----:B------:R-:W4:Y:S01]  /*21d0*/  LDC.64 R4, c[0x0][0xb18] ;  /* 0x0002c600ff047b82 */ /* 0x000f220000000a00 */
[----:B------:R-:W-:-:S07]  /*21e0*/  ISETP.NE.AND P3, PT, R72, 0x1, PT ;  /* 0x000000014800780c */ /* 0x000fce0003f65270 */
[----:B------:R-:W1:Y:S08]  /*21f0*/  LDC.64 R6, c[0x0][0xb10] ;  /* 0x0002c400ff067b82 */ /* 0x000e700000000a00 */
[----:B------:R-:W2:Y:S08]  /*2200*/  LDC R16, c[0x0][0xb20] ;  /* 0x0002c800ff107b82 */ /* 0x000eb00000000800 */
[----:B------:R-:W3:Y:S01]  /*2210*/  LDC R18, c[0x0][0xb0c] ;  /* 0x0002c300ff127b82 */ /* 0x000ee20000000800 */
[----:B----4-:R-:W-:Y:S01]  /*2220*/  IMAD.HI.U32 R17, R0, R5, RZ ;  /* 0x0000000500117227 */ /* 0x010fe200078e00ff */
[----:B------:R-:W-:-:S03]  /*2230*/  ISETP.NE.AND P0, PT, R4, 0x1, PT ;  /* 0x000000010400780c */ /* 0x000fc60003f05270 */
[----:B------:R-:W-:-:S03]  /*2240*/  IMAD.HI.U32 R5, R8, R5, RZ ;  /* 0x0000000508057227 */ /* 0x000fc600078e00ff */
[----:B------:R-:W4:Y:S01]  /*2250*/  LDC.64 R2, c[0x0][0xb28] ;  /* 0x0002ca00ff027b82 */ /* 0x000f220000000a00 */
[----:B-1----:R-:W-:-:S04]  /*2260*/  IMAD.HI.U32 R20, R9, R6, RZ ;  /* 0x0000000609147227 */ /* 0x002fc800078e00ff */
[----:B------:R-:W-:Y:S01]  /*2270*/  IMAD.HI.U32 R22, R11, R6, RZ ;  /* 0x000000060b167227 */ /* 0x000fe200078e00ff */
[----:B------:R-:W-:Y:S02]  /*2280*/  SHF.R.U32.HI R20, RZ, R7, R20 ;  /* 0x00000007ff147219 */ /* 0x000fe40000011614 */
[-C--:B--2---:R-:W-:Y:S02]  /*2290*/  SHF.R.U32.HI R17, RZ, R16.reuse, R17 ;  /* 0x00000010ff117219 */ /* 0x084fe40000011611 */
[----:B------:R-:W-:Y:S02]  /*22a0*/  SHF.R.U32.HI R5, RZ, R16, R5 ;  /* 0x00000010ff057219 */ /* 0x000fe40000011605 */
[----:B------:R-:W-:Y:S02]  /*22b0*/  SEL R17, R0, R17, !P0 ;  /* 0x0000001100117207 */ /* 0x000fe40004000000 */
[----:B------:R-:W-:Y:S02]  /*22c0*/  SHF.R.U32.HI R22, RZ, R7, R22 ;  /* 0x00000007ff167219 */ /* 0x000fe40000011616 */
[----:B---3--:R-:W-:-:S02]  /*22d0*/  ISETP.NE.AND P1, PT, R18, 0x1, PT ;  /* 0x000000011200780c */ /* 0x008fc40003f25270 */
[----:B------:R-:W-:Y:S02]  /*22e0*/  SEL R5, R8, R5, !P0 ;  /* 0x0000000508057207 */ /* 0x000fe40004000000 */
[----:B------:R-:W-:Y:S02]  /*22f0*/  SEL R19, R9, R20, !P1 ;  /* 0x0000001409137207 */ /* 0x000fe40004800000 */
[----:B------:R-:W-:Y:S01]  /*2300*/  SEL R7, R11, R22, !P1 ;  /* 0x000000160b077207 */ /* 0x000fe20004800000 */
[----:B----4-:R-:W-:-:S04]  /*2310*/  IMAD.HI.U32 R20, R17, R2, RZ ;  /* 0x0000000211147227 */ /* 0x010fc800078e00ff */
[----:B------:R-:W-:Y:S01]  /*2320*/  IMAD.HI.U32 R6, R19, R2, RZ ;  /* 0x0000000213067227 */ /* 0x000fe200078e00ff */
[----:B------:R-:W-:-:S04]  /*2330*/  @P3 SHF.R.U32.HI R17, RZ, R3, R20 ;  /* 0x00000003ff113219 */ /* 0x000fc80000011614 */
[----:B------:R-:W-:Y:S01]  /*2340*/  @P3 SHF.R.U32.HI R19, RZ, R3, R6 ;  /* 0x00000003ff133219 */ /* 0x000fe20000011606 */
[----:B------:R-:W-:-:S04]  /*2350*/  IMAD R17, R72, R17, RZ ;  /* 0x0000001148117224 */ /* 0x000fc800078e02ff */
[----:B------:R-:W-:Y:S01]  /*2360*/  IMAD R6, R72, R19, RZ ;  /* 0x0000001348067224 */ /* 0x000fe200078e02ff */
[C---:B------:R-:W-:Y:S02]  /*2370*/  ISETP.GE.AND P0, PT, R5.reuse, R17, PT ;  /* 0x000000110500720c */ /* 0x040fe40003f06270 */
[----:B------:R-:W-:Y:S02]  /*2380*/  IADD3 R17, PT, PT, -R5, RZ, RZ ;  /* 0x000000ff05117210 */ /* 0x000fe40007ffe1ff */
[----:B------:R-:W-:Y:S01]  /*2390*/  ISETP.GE.OR P0, PT, R7, R6, P0 ;  /* 0x000000060700720c */ /* 0x000fe20000706670 */
[----:B------:R-:W-:-:S04]  /*23a0*/  IMAD.HI.U32 R6, R5, R2, RZ ;  /* 0x0000000205067227 */ /* 0x000fc800078e00ff */
[----:B------:R-:W-:Y:S01]  /*23b0*/  IMAD R8, R4, R17, R8 ;  /* 0x0000001104087224 */ /* 0x000fe200078e0208 */
[----:B------:R-:W-:-:S04]  /*23c0*/  SHF.R.U32.HI R6, RZ, R3, R6 ;  /* 0x00000003ff067219 */ /* 0x000fc80000011606 */
[----:B------:R-:W-:-:S03]  /*23d0*/  SEL R6, R5, R6, !P3 ;  /* 0x0000000605067207 */ /* 0x000fc60005800000 */
[----:B------:R-:W-:-:S04]  /*23e0*/  @!P0 IMAD.HI.U32 R16, R7, R2, RZ ;  /* 0x0000000207108227 */ /* 0x000fc800078e00ff */
[----:B------:R-:W-:Y:S01]  /*23f0*/  IMAD.MOV R2, RZ, RZ, -R6 ;  /* 0x000000ffff027224 */ /* 0x000fe200078e0a06 */
[----:B------:R-:W-:-:S03]  /*2400*/  @!P0 SHF.R.U32.HI R16, RZ, R3, R16 ;  /* 0x00000003ff108219 */ /* 0x000fc60000011610 */
[----:B------:R-:W-:Y:S01]  /*2410*/  IMAD R2, R72, R2, R5 ;  /* 0x0000000248027224 */ /* 0x000fe200078e0205 */
[----:B------:R-:W-:-:S05]  /*2420*/  @!P0 SEL R3, R7, R16, !P3 ;  /* 0x0000001007038207 */ /* 0x000fca0005800000 */
[--C-:B------:R-:W-:Y:S02]  /*2430*/  @!P0 IMAD.IADD R6, R6, 0x1, -R3.reuse ;  /* 0x0000000106068824 */ /* 0x100fe400078e0a03 */
[----:B------:R-:W-:Y:S01]  /*2440*/  @!P0 IMAD R3, R2, R19, R3 ;  /* 0x0000001302038224 */ /* 0x000fe200078e0203 */
[----:B------:R-:W-:Y:S01]  /*2450*/  IADD3 R2, PT, PT, -R7, RZ, RZ ;  /* 0x000000ff07027210 */ /* 0x000fe20007ffe1ff */
[----:B------:R-:W-:Y:S02]  /*2460*/  @!P0 IMAD R5, R72, R6, R7 ;  /* 0x0000000648058224 */ /* 0x000fe400078e0207 */
[----:B------:R-:W-:Y:S02]  /*2470*/  @!P0 IMAD.MOV.U32 R7, RZ, RZ, R3 ;  /* 0x000000ffff078224 */ /* 0x000fe400078e0003 */
[----:B------:R-:W-:Y:S02]  /*2480*/  IMAD R2, R18, R2, R11 ;  /* 0x0000000212027224 */ /* 0x000fe400078e020b */
[----:B------:R-:W-:-:S02]  /*2490*/  IMAD R8, R5, R4, R8 ;  /* 0x0000000405087224 */ /* 0x000fc400078e0208 */
[----:B------:R-:W-:Y:S02]  /*24a0*/  IMAD R11, R7, R18, R2 ;  /* 0x00000012070b7224 */ /* 0x000fe400078e0202 */
.L_x_34:
[----:B------:R-:W1:Y:S02]  /*24b0*/  LDCU UR8, c[0x0][0xb30] ;  /* 0x00016600ff0877ac */ /* 0x000e640008000800 */
[----:B-1----:R-:W-:-:S09]  /*24c0*/  UISETP.NE.AND UP0, UPT, UR8, 0x1, UPT ;  /* 0x000000010800788c */ /* 0x002fd2000bf05270 */
[----:B------:R-:W-:Y:S05]  /*24d0*/  BRA.U UP0, `(.L_x_35) ;  /* 0x0000000100407547 */ /* 0x000fea000b800000 */
[----:B------:R-:W1:Y:S08]  /*24e0*/  LDC.64 R4, c[0x0][0xb10] ;  /* 0x0002c400ff047b82 */ /* 0x000e700000000a00 */
[----:B------:R-:W2:Y:S08]  /*24f0*/  LDC.64 R2, c[0x0][0xb18] ;  /* 0x0002c600ff027b82 */ /* 0x000eb00000000a00 */
[----:B------:R-:W3:Y:S08]  /*2500*/  LDC R6, c[0x0][0xb20] ;  /* 0x0002c800ff067b82 */ /* 0x000ef00000000800 */
[----:B------:R-:W4:Y:S01]  /*2510*/  LDC R16, c[0x0][0xb0c] ;  /* 0x0002c300ff107b82 */ /* 0x000f220000000800 */
[----:B-1----:R-:W-:-:S05]  /*2520*/  IMAD.HI.U32 R4, R11, R4, RZ ;  /* 0x000000040b047227 */ /* 0x002fca00078e00ff */
[----:B------:R-:W-:Y:S01]  /*2530*/  SHF.R.U32.HI R4, RZ, R5, R4 ;  /* 0x00000005ff047219 */ /* 0x000fe20000011604 */
[----:B--2---:R-:W-:Y:S01]  /*2540*/  IMAD.HI.U32 R3, R8, R3, RZ ;  /* 0x0000000308037227 */ /* 0x004fe200078e00ff */
[----:B------:R-:W-:-:S04]  /*2550*/  ISETP.NE.AND P0, PT, R2, 0x1, PT ;  /* 0x000000010200780c */ /* 0x000fc80003f05270 */
[----:B---3--:R-:W-:-:S04]  /*2560*/  SHF.R.U32.HI R3, RZ, R6, R3 ;  /* 0x00000006ff037219 */ /* 0x008fc80000011603 */
[----:B------:R-:W-:Y:S02]  /*2570*/  SEL R3, R8, R3, !P0 ;  /* 0x0000000308037207 */ /* 0x000fe40004000000 */
[----:B----4-:R-:W-:-:S04]  /*2580*/  ISETP.NE.AND P1, PT, R16, 0x1, PT ;  /* 0x000000011000780c */ /* 0x010fc80003f25270 */
[----:B------:R-:W-:-:S05]  /*2590*/  SEL R4, R11, R4, !P1 ;  /* 0x000000040b047207 */ /* 0x000fca0004800000 */
[----:B------:R-:W-:Y:S02]  /*25a0*/  IMAD.IADD R5, R3, 0x1, -R4 ;  /* 0x0000000103057824 */ /* 0x000fe400078e0a04 */
[----:B------:R-:W-:Y:S02]  /*25b0*/  IMAD.IADD R3, R4, 0x1, -R3 ;  /* 0x0000000104037824 */ /* 0x000fe400078e0a03 */
[----:B------:R-:W-:Y:S02]  /*25c0*/  IMAD R11, R5, R16, R11 ;  /* 0x00000010050b7224 */ /* 0x000fe400078e020b */
[----:B------:R-:W-:-:S07]  /*25d0*/  IMAD R8, R3, R2, R8 ;  /* 0x0000000203087224 */ /* 0x000fce00078e0208 */
.L_x_35:
[----:B------:R-:W-:Y:S01]  /*25e0*/  VIADD R14, R14, 0x1 ;  /* 0x000000010e0e7836 */ /* 0x000fe20000000000 */
[----:B------:R-:W-:Y:S01]  /*25f0*/  PLOP3.LUT P1, PT, PT, PT, PT, 0x80, 0x8 ;  /* 0x000000000008781c */ /* 0x000fe20003f2f070 */
[----:B------:R-:W-:Y:S02]  /*2600*/  IMAD.IADD R165, R11, 0x1, R154 ;  /* 0x000000010ba57824 */ /* 0x000fe400078e029a */
[----:B------:R-:W-:Y:S01]  /*2610*/  IMAD.IADD R155, R8, 0x1, R143 ;  /* 0x00000001089b7824 */ /* 0x000fe200078e028f */
[----:B------:R-:W-:-:S04]  /*2620*/  ISETP.NE.AND P0, PT, R14, 0x2, PT ;  /* 0x000000020e00780c */ /* 0x000fc80003f05270 */
[----:B------:R-:W-:Y:S02]  /*2630*/  SEL R2, RZ, 0x1, P0 ;  /* 0x00000001ff027807 */ /* 0x000fe40000000000 */
[----:B------:R-:W-:Y:S02]  /*2640*/  SEL R14, R14, RZ, P0 ;  /* 0x000000ff0e0e7207 */ /* 0x000fe40000000000 */
[----:B------:R-:W-:Y:S01]  /*2650*/  LOP3.LUT R13, R13, R2, RZ, 0x3c, !PT ;  /* 0x000000020d0d7212 */ /* 0x000fe200078e3cff */
[----:B------:R-:W-:Y:S06]  /*2660*/  @P2 BRA `(.L_x_36) ;  /* 0xfffffff000982947 */ /* 0x000fec000383ffff */
[----:B------:R-:W-:Y:S01]  /*2670*/  UIADD3 UR4, UPT, UPT, UR4, 0x110, URZ ;  /* 0x0000011004047890 */ /* 0x000fe2000fffe0ff */
[----:B------:R-:W-:-:S03]  /*2680*/  SHF.L.U32 R3, R15, 0x1f, RZ ;  /* 0x0000001f0f037819 */ /* 0x000fc600000006ff */
[----:B------:R-:W-:-:S09]  /*2690*/  ULEA UR5, UR6, UR4, 0x3 ;  /* 0x0000000406057291 */ /* 0x000fd2000f8e18ff */
[----:B------:R-:W1:Y:S02]  /*26a0*/  SYNCS.PHASECHK.TRANS64.TRYWAIT P0, [UR5], R3 ;  /* 0x00000003ff0075a7 */ /* 0x000e640008001105 */
[----:B-1----:R-:W-:Y:S05]  /*26b0*/  @!P0 BRA `(.L_x_37) ;  /* 0x0000005400d88947 */ /* 0x002fea0003800000 */
.L_x_131:
[----:B------:R-:W-:-:S04]  /*26c0*/  UIADD3 UR6, UPT, UPT, UR6, 0x1, URZ ;  /* 0x0000000106067890 */ /* 0x000fc8000fffe0ff */
[----:B------:R-:W-:-:S04]  /*26d0*/  UISETP.NE.AND UP0, UPT, UR6, 0x22, UPT ;  /* 0x000000220600788c */ /* 0x000fc8000bf05270 */
[----:B------:R-:W-:Y:S02]  /*26e0*/  USEL UR7, URZ, 0x1, UP0 ;  /* 0x00000001ff077887 */ /* 0x000fe40008000000 */
[----:B------:R-:W-:-:S04]  /*26f0*/  USEL UR6, UR6, URZ, UP0 ;  /* 0x000000ff06067287 */ /* 0x000fc80008000000 */
[----:B------:R-:W-:Y:S01]  /*2700*/  ULEA UR5, UR6, UR4, 0x3 ;  /* 0x0000000406057291 */ /* 0x000fe2000f8e18ff */
[----:B------:R-:W-:-:S04]  /*2710*/  LOP3.LUT R2, R15, UR7, RZ, 0x3c, !PT ;  /* 0x000000070f027c12 */ /* 0x000fc8000f8e3cff */
[----:B-1----:R-:W-:-:S04]  /*2720*/  SHF.L.U32 R3, R2, 0x1f, RZ ;  /* 0x0000001f02037819 */ /* 0x002fc800000006ff */
[----:B------:R-:W1:Y:S02]  /*2730*/  SYNCS.PHASECHK.TRANS64.TRYWAIT P0, [UR5], R3 ;  /* 0x00000003ff0075a7 */ /* 0x000e640008001105 */
[----:B-1----:R-:W-:Y:S05]  /*2740*/  @!P0 BRA `(.L_x_38) ;  /* 0x0000005400cc8947 */ /* 0x002fea0003800000 */
.L_x_133:
        /* <DEDUP_REMOVED lines=9> */
.L_x_135:
        /* <DEDUP_REMOVED lines=9> */
.L_x_137:
        /* <DEDUP_REMOVED lines=9> */
.L_x_139:
        /* <DEDUP_REMOVED lines=9> */
.L_x_141:
        /* <DEDUP_REMOVED lines=9> */
.L_x_143:
        /* <DEDUP_REMOVED lines=9> */
.L_x_145:
        /* <DEDUP_REMOVED lines=9> */
.L_x_147:
        /* <DEDUP_REMOVED lines=9> */
.L_x_149:
        /* <DEDUP_REMOVED lines=9> */
.L_x_151:
        /* <DEDUP_REMOVED lines=9> */
.L_x_153:
        /* <DEDUP_REMOVED lines=9> */
.L_x_155:
        /* <DEDUP_REMOVED lines=9> */
.L_x_157:
        /* <DEDUP_REMOVED lines=9> */
.L_x_159:
        /* <DEDUP_REMOVED lines=9> */
.L_x_161:
        /* <DEDUP_REMOVED lines=9> */
.L_x_163:
        /* <DEDUP_REMOVED lines=9> */
.L_x_165:
        /* <DEDUP_REMOVED lines=9> */
.L_x_167:
        /* <DEDUP_REMOVED lines=9> */
.L_x_169:
        /* <DEDUP_REMOVED lines=9> */
.L_x_171:
        /* <DEDUP_REMOVED lines=9> */
.L_x_173:
        /* <DEDUP_REMOVED lines=9> */
.L_x_175:
        /* <DEDUP_REMOVED lines=9> */
.L_x_177:
        /* <DEDUP_REMOVED lines=9> */
.L_x_179:
        /* <DEDUP_REMOVED lines=9> */
.L_x_181:
        /* <DEDUP_REMOVED lines=9> */
.L_x_183:
        /* <DEDUP_REMOVED lines=9> */
.L_x_185:
        /* <DEDUP_REMOVED lines=9> */
.L_x_187:
        /* <DEDUP_REMOVED lines=9> */
.L_x_189:
        /* <DEDUP_REMOVED lines=9> */
.L_x_191:
        /* <DEDUP_REMOVED lines=9> */
.L_x_193:
        /* <DEDUP_REMOVED lines=9> */
.L_x_195:
[----:B------:R-:W-:-:S04]  /*38c0*/  UIADD3 UR6, UPT, UPT, UR6, 0x1, URZ ;  /* 0x0000000106067890 */ /* 0x000fc8000fffe0ff */
[----:B------:R-:W-:-:S04]  /*38d0*/  UISETP.NE.AND UP0, UPT, UR6, 0x22, UPT ;  /* 0x000000220600788c */ /* 0x000fc8000bf05270 */
[----:B------:R-:W-:Y:S02]  /*38e0*/  USEL UR5, URZ, 0x1, UP0 ;  /* 0x00000001ff057887 */ /* 0x000fe40008000000 */
[----:B------:R-:W-:-:S04]  /*38f0*/  USEL UR6, UR6, URZ, UP0 ;  /* 0x000000ff06067287 */ /* 0x000fc80008000000 */
[----:B------:R-:W-:Y:S01]  /*3900*/  ULEA UR6, UR6, UR4, 0x3 ;  /* 0x0000000406067291 */ /* 0x000fe2000f8e18ff */
[----:B-1----:R-:W-:-:S04]  /*3910*/  LOP3.LUT R3, R2, UR5, RZ, 0x3c, !PT ;  /* 0x0000000502037c12 */ /* 0x002fc8000f8e3cff */
[----:B------:R-:W-:Y:S01]  /*3920*/  SHF.L.U32 R3, R3, 0x1f, RZ ;  /* 0x0000001f03037819 */ /* 0x000fe200000006ff */
[----:B----4-:R-:W-:-:S07]  /*3930*/  IMAD.U32 R0, RZ, RZ, UR6 ;  /* 0x00000006ff007e24 */ /* 0x010fce000f8e00ff */
.L_x_70:
[----:B-1----:R1:W2:Y:S02]  /*3940*/  SYNCS.PHASECHK.TRANS64.TRYWAIT P0, [R0+URZ], R3 ;  /* 0x00000003000075a7 */ /* 0x0022a400080011ff */
[----:B--2---:R-:W-:Y:S05]  /*3950*/  @!P0 NANOSLEEP.SYNCS 0x989680 ;  /* 0x009896800000895d */ /* 0x004fea0003900000 */
[----:B------:R-:W2:Y:S02]  /*3960*/  @!P0 SYNCS.PHASECHK.TRANS64 P0, [R0+URZ], R3 ;  /* 0x00000003000085a7 */ /* 0x000ea400080010ff */
[----:B--2---:R-:W-:Y:S05]  /*3970*/  @P0 EXIT ;  /* 0x000000000000094d */ /* 0x004fea0003800000 */
[----:B------:R-:W-:Y:S05]  /*3980*/  BRA `(.L_x_70) ;  /* 0xfffffffc00ec7947 */ /* 0x000fea000383ffff */
.L_x_18:
[----:B------:R-:W-:-:S04]  /*3990*/  UISETP.NE.AND UP1, UPT, UR37, URZ, UPT ;  /* 0x000000ff2500728c */ /* 0x000fc8000bf25270 */
[----:B------:R-:W-:-:S09]  /*39a0*/  UISETP.NE.OR UP1, UPT, UR8, 0x1, UP1 ;  /* 0x000000010800788c */ /* 0x000fd20008f25670 */
[----:B------:R-:W-:Y:S05]  /*39b0*/  BRA.U UP1, `(.L_x_71) ;  /* 0x0000000501487547 */ /* 0x000fea000b800000 */
[----:B------:R-:W-:Y:S01]  /*39c0*/  ISETP.NE.AND P2, PT, R2, RZ, PT ;  /* 0x000000ff0200720c */ /* 0x000fe20003f45270 */
[----:B------:R-:W-:Y:S01]  /*39d0*/  IMAD.MOV.U32 R12, RZ, RZ, 0x1 ;  /* 0x00000001ff0c7424 */ /* 0x000fe200078e00ff */
[----:B------:R-:W-:Y:S02]  /*39e0*/  CS2R R10, SRZ ;  /* 0x00000000000a7805 */ /* 0x000fe4000001ff00 */
[----:B------:R-:W-:Y:S01]  /*39f0*/  CS2R R8, SRZ ;  /* 0x0000000000087805 */ /* 0x000fe2000001ff00 */
[----:B------:R-:W-:Y:S01]  /*3a00*/  UMOV UR4, 0x400 ;  /* 0x0000040000047882 */ /* 0x000fe20000000000 */
[----:B------:R-:W-:Y:S01]  /*3a10*/  UMOV UR6, URZ ;  /* 0x000000ff00067c82 */ /* 0x000fe20008000000 */
[----:B------:R-:W-:-:S12]  /*3a20*/  ULEA UR37, UR37, UR4, 0x18 ;  /* 0x0000000425257291 */ /* 0x000fd8000f8ec0ff */
.L_x_75:
[----:B------:R-:W-:Y:S02]  /*3a30*/  LEA R0, R8, UR37, 0x3 ;  /* 0x0000002508007c11 */ /* 0x000fe4000f8e18ff */
[----:B------:R-:W-:-:S03]  /*3a40*/  SHF.L.U32 R5, R9, 0x1f, RZ ;  /* 0x0000001f09057819 */ /* 0x000fc600000006ff */
[----:B------:R-:W-:Y:S01]  /*3a50*/  VIADD R4, R0, 0x2b0 ;  /* 0x000002b000047836 */ /* 0x000fe20000000000 */
[----:B------:R-:W1:Y:S02]  /*3a60*/  SYNCS.PHASECHK.TRANS64.TRYWAIT P0, [R0+URZ+0x2a0], R5 ;  /* 0x0002a005000075a7 */ /* 0x000e6400080011ff */
[----:B-1----:R-:W-:Y:S05]  /*3a70*/  @!P0 BRA `(.L_x_72) ;  /* 0x0000005000008947 */ /* 0x002fea0003800000 */
.L_x_196:
[----:B------:R-:W-:Y:S01]  /*3a80*/  ULEA UR5, UR6, UR37, 0x3 ;  /* 0x0000002506057291 */ /* 0x000fe2000f8e18ff */
[----:B------:R-:W-:Y:S02]  /*3a90*/  PRMT R4, RZ, 0x654, R4 ;  /* 0x00000654ff047816 */ /* 0x000fe40000000004 */
[----:B-1----:R-:W-:Y:S01]  /*3aa0*/  SHF.L.U32 R5, R12, 0x1f, RZ ;  /* 0x0000001f0c057819 */ /* 0x002fe200000006ff */
[----:B------:R-:W-:Y:S01]  /*3ab0*/  UIADD3 UR4, UPT, UPT, UR5, 0x240, URZ ;  /* 0x0000024005047890 */ /* 0x000fe2000fffe0ff */
[----:B------:R1:W-:Y:S05]  /*3ac0*/  SYNCS.ARRIVE.TRANS64.RED.A1T0 RZ, [R4+URZ], RZ ;  /* 0x000000ff04ff79a7 */ /* 0x0003ea00081004ff */
[----:B------:R-:W-:Y:S01]  /*3ad0*/  IMAD.U32 R7, RZ, RZ, UR4 ;  /* 0x00000004ff077e24 */ /* 0x000fe2000f8e00ff */
[----:B------:R-:W2:Y:S04]  /*3ae0*/  SYNCS.PHASECHK.TRANS64.TRYWAIT P0, [UR5+0x250], R5 ;  /* 0x00025005ff0075a7 */ /* 0x000ea80008001105 */
[----:B------:R-:W-:Y:S01]  /*3af0*/  PRMT R6, R2, 0x654, R7 ;  /* 0x0000065402067816 */ /* 0x000fe20000000007 */
[----:B-1----:R-:W-:Y:S01]  /*3b00*/  @!P2 IMAD.MOV.U32 R4, RZ, RZ, 0x10 ;  /* 0x00000010ff04a424 */ /* 0x002fe200078e00ff */
[----:B--2---:R-:W-:Y:S06]  /*3b10*/  @!P0 BRA `(.L_x_73) ;  /* 0x0000004c00ec8947 */ /* 0x004fec0003800000 */
.L_x_198:
[----:B------:R-:W-:Y:S01]  /*3b20*/  ULEA UR4, UR6, UR37, 0x4 ;  /* 0x0000002506047291 */ /* 0x000fe2000f8e20ff */
[----:B------:R-:W-:Y:S01]  /*3b30*/  SEL R3, R6, R3, !P2 ;  /* 0x0000000306037207 */ /* 0x000fe20005000000 */
[----:B------:R-:W-:Y:S01]  /*3b40*/  UIADD3 UR5, UPT, UPT, UR5, 0x240, URZ ;  /* 0x0000024005057890 */ /* 0x000fe2000fffe0ff */
[----:B-1----:R-:W-:Y:S01]  /*3b50*/  LEA R0, R11, UR37, 0x3 ;  /* 0x000000250b007c11 */ /* 0x002fe2000f8e18ff */
[----:B------:R-:W-:Y:S01]  /*3b60*/  UIADD3 UR4, UPT, UPT, UR4, 0x2d0, URZ ;  /* 0x000002d004047890 */ /* 0x000fe2000fffe0ff */
[----:B------:R-:W-:Y:S01]  /*3b70*/  SHF.L.U32 R5, R10, 0x1f, RZ ;  /* 0x0000001f0a057819 */ /* 0x000fe200000006ff */
[----:B------:R1:W-:Y:S01]  /*3b80*/  @!P2 SYNCS.ARRIVE.TRANS64.RED RZ, [R3+URZ], R4 ;  /* 0x0000000403ffa9a7 */ /* 0x0003e200080004ff */
[----:B------:R-:W-:Y:S01]  /*3b90*/  UIADD3 UR6, UPT, UPT, UR6, 0x1, URZ ;  /* 0x0000000106067890 */ /* 0x000fe2000fffe0ff */
[----:B------:R-:W-:-:S03]  /*3ba0*/  VIADD R8, R8, 0x1 ;  /* 0x0000000108087836 */ /* 0x000fc60000000000 */
[----:B------:R-:W-:Y:S02]  /*3bb0*/  UISETP.NE.AND UP0, UPT, UR6, 0x2, UPT ;  /* 0x000000020600788c */ /* 0x000fe4000bf05270 */
[----:B------:R-:W-:Y:S06]  /*3bc0*/  UGETNEXTWORKID.BROADCAST [UR4], [UR5] ;  /* 0x00000000040073ca */ /* 0x000fec0008000100 */
[----:B------:R-:W-:Y:S01]  /*3bd0*/  USEL UR4, URZ, 0x1, UP0 ;  /* 0x00000001ff047887 */ /* 0x000fe20008000000 */
[----:B------:R-:W-:Y:S01]  /*3be0*/  ISETP.NE.AND P0, PT, R8, 0x2, PT ;  /* 0x000000020800780c */ /* 0x000fe20003f05270 */
[----:B------:R-:W-:Y:S01]  /*3bf0*/  USEL UR6, UR6, URZ, UP0 ;  /* 0x000000ff06067287 */ /* 0x000fe20008000000 */
[----:B------:R-:W2:Y:S03]  /*3c00*/  SYNCS.PHASECHK.TRANS64.TRYWAIT P1, [R0+URZ+0x240], R5 ;  /* 0x00024005000075a7 */ /* 0x000ea600080211ff */
[----:B------:R-:W-:Y:S01]  /*3c10*/  LOP3.LUT R12, R12, UR4, RZ, 0x3c, !PT ;  /* 0x000000040c0c7c12 */ /* 0x000fe2000f8e3cff */
[----:B-12---:R-:W-:Y:S07]  /*3c20*/  @!P1 BRA `(.L_x_74) ;  /* 0x0000004c00c09947 */ /* 0x006fee0003800000 */
.L_x_199:
[C---:B------:R-:W-:Y:S01]  /*3c30*/  LEA R4, R11.reuse, UR37, 0x4 ;  /* 0x000000250b047c11 */ /* 0x040fe2000f8e20ff */
[----:B-1----:R-:W-:Y:S01]  /*3c40*/  VIADD R0, R0, 0x250 ;  /* 0x0000025000007836 */ /* 0x002fe20000000000 */
[----:B------:R-:W-:Y:S01]  /*3c50*/  SEL R8, R8, RZ, P0 ;  /* 0x000000ff08087207 */ /* 0x000fe20000000000 */
[----:B------:R-:W-:-:S03]  /*3c60*/  VIADD R11, R11, 0x1 ;  /* 0x000000010b0b7836 */ /* 0x000fc60000000000 */
[----:B------:R-:W1:Y:S01]  /*3c70*/  LDS.128 R4, [R4+0x2d0] ;  /* 0x0002d00004047984 */ /* 0x000e620000000c00 */
[----:B------:R-:W-:Y:S02]  /*3c80*/  PRMT R0, RZ, 0x654, R0 ;  /* 0x00000654ff007816 */ /* 0x000fe40000000000 */
[C---:B------:R-:W-:Y:S01]  /*3c90*/  ISETP.NE.AND P1, PT, R11.reuse, 0x2, PT ;  /* 0x000000020b00780c */ /* 0x040fe20003f25270 */
[----:B------:R-:W-:Y:S01]  /*3ca0*/  @!PT LDS RZ, [RZ] ;  /* 0x00000000fffff984 */ /* 0x000fe20000000800 */
[----:B------:R-:W-:Y:S01]  /*3cb0*/  @!PT LDS RZ, [RZ] ;  /* 0x00000000fffff984 */ /* 0x000fe20000000800 */
[----:B------:R-:W-:Y:S01]  /*3cc0*/  @!PT LDS RZ, [RZ] ;  /* 0x00000000fffff984 */ /* 0x000fe20000000800 */
[----:B------:R-:W-:Y:S01]  /*3cd0*/  @!PT LDS RZ, [RZ] ;  /* 0x00000000fffff984 */ /* 0x000fe20000000800 */
[----:B------:R2:W-:Y:S06]  /*3ce0*/  MEMBAR.ALL.CTA ;  /* 0x0000000000007992 */ /* 0x0005ec0000008000 */
[----:B--2---:R-:W2:Y:S01]  /*3cf0*/  FENCE.VIEW.ASYNC.S ;  /* 0x00000000000073c6 */ /* 0x004ea20000000000 */
[----:B------:R-:W-:Y:S01]  /*3d00*/  SEL R11, R11, RZ, P1 ;  /* 0x000000ff0b0b7207 */ /* 0x000fe20000800000 */
[----:B--2---:R2:W-:Y:S01]  /*3d10*/  SYNCS.ARRIVE.TRANS64.RED.A1T0 RZ, [R0+URZ], RZ ;  /* 0x000000ff00ff79a7 */ /* 0x0045e200081004ff */
[----:B-1----:R-:W-:-:S02]  /*3d20*/  LOP3.LUT P3, RZ, R6, 0x1, RZ, 0xc0, !PT ;  /* 0x0000000106ff7812 */ /* 0x002fc4000786c0ff */
[----:B------:R-:W-:-:S04]  /*3d30*/  SEL R5, RZ, 0x1, P1 ;  /* 0x00000001ff057807 */ /* 0x000fc80000800000 */
[----:B------:R-:W-:Y:S02]  /*3d40*/  LOP3.LUT R10, R10, R5, RZ, 0x3c, !PT ;  /* 0x000000050a0a7212 */ /* 0x000fe400078e3cff */
[----:B--2---:R-:W-:-:S04]  /*3d50*/  SEL R0, RZ, 0x1, P0 ;  /* 0x00000001ff007807 */ /* 0x004fc80000000000 */
[----:B------:R-:W-:Y:S01]  /*3d60*/  LOP3.LUT R9, R9, R0, RZ, 0x3c, !PT ;  /* 0x0000000009097212 */ /* 0x000fe200078e3cff */
[----:B------:R-:W-:Y:S06]  /*3d70*/  @P3 BRA `(.L_x_75) ;  /* 0xfffffffc002c3947 */ /* 0x000fec000383ffff */
[----:B------:R-:W-:Y:S01]  /*3d80*/  ULEA UR5, UR6, UR37, 0x3 ;  /* 0x0000002506057291 */ /* 0x000fe2000f8e18ff */
[----:B------:R-:W-:-:S08]  /*3d90*/  SHF.L.U32 R3, R12, 0x1f, RZ ;  /* 0x0000001f0c037819 */ /* 0x000fd000000006ff */
[----:B------:R-:W1:Y:S02]  /*3da0*/  SYNCS.PHASECHK.TRANS64 P0, [UR5+0x250], R3 ;  /* 0x00025003ff0075a7 */ /* 0x000e640008001005 */
[----:B-1----:R-:W-:Y:S05]  /*3db0*/  @P0 BRA `(.L_x_76) ;  /* 0x0000000000080947 */ /* 0x002fea0003800000 */
[----:B------:R-:W1:Y:S02]  /*3dc0*/  SYNCS.PHASECHK.TRANS64.TRYWAIT P0, [UR5+0x250], R3 ;  /* 0x00025003ff0075a7 */ /* 0x000e640008001105 */
[----:B-1----:R-:W-:Y:S05]  /*3dd0*/  @!P0 BRA `(.L_x_77) ;  /* 0x0000004c00688947 */ /* 0x002fea0003800000 */
.L_x_76:
[----:B------:R-:W-:-:S04]  /*3de0*/  UIADD3 UR4, UPT, UPT, UR6, 0x1, URZ ;  /* 0x0000000106047890 */ /* 0x000fc8000fffe0ff */
[----:B------:R-:W-:-:S04]  /*3df0*/  UISETP.NE.AND UP0, UPT, UR4, 0x2, UPT ;  /* 0x000000020400788c */ /* 0x000fc8000bf05270 */
[----:B------:R-:W-:Y:S02]  /*3e00*/  USEL UR7, URZ, 0x1, UP0 ;  /* 0x00000001ff077887 */ /* 0x000fe40008000000 */
[----:B------:R-:W-:-:S04]  /*3e10*/  USEL UR4, UR4, URZ, UP0 ;  /* 0x000000ff04047287 */ /* 0x000fc80008000000 */
[----:B------:R-:W-:Y:S01]  /*3e20*/  ULEA UR4, UR4, UR37, 0x3 ;  /* 0x0000002504047291 */ /* 0x000fe2000f8e18ff */
[----:B-1----:R-:W-:-:S04]  /*3e30*/  LOP3.LUT R3, R12, UR7, RZ, 0x3c, !PT ;  /* 0x000000070c037c12 */ /* 0x002fc8000f8e3cff */
[----:B------:R-:W-:-:S04]  /*3e40*/  SHF.L.U32 R0, R3, 0x1f, RZ ;  /* 0x0000001f03007819 */ /* 0x000fc800000006ff */
[----:B------:R-:W1:Y:S02]  /*3e50*/  SYNCS.PHASECHK.TRANS64 P0, [UR4+0x250], R0 ;  /* 0x00025000ff0075a7 */ /* 0x000e640008001004 */
[----:B-1----:R-:W-:Y:S05]  /*3e60*/  @P0 EXIT ;  /* 0x000000000000094d */ /* 0x002fea0003800000 */
[----:B------:R-:W-:Y:S02]  /*3e70*/  SHF.L.U32 R3, R3, 0x1f, RZ ;  /* 0x0000001f03037819 */ /* 0x000fe400000006ff */
[----:B------:R-:W-:-:S07]  /*3e80*/  MOV R0, UR4 ;  /* 0x0000000400007c02 */ /* 0x000fce0008000f00 */
.L_x_78:
[----:B-1----:R1:W2:Y:S02]  /*3e90*/  SYNCS.PHASECHK.TRANS64.TRYWAIT P0, [R0+URZ+0x250], R3 ;  /* 0x00025003000075a7 */ /* 0x0022a400080011ff */
[----:B--2---:R-:W-:Y:S05]  /*3ea0*/  @!P0 NANOSLEEP.SYNCS 0x989680 ;  /* 0x009896800000895d */ /* 0x004fea0003900000 */
[----:B------:R-:W2:Y:S02]  /*3eb0*/  @!P0 SYNCS.PHASECHK.TRANS64 P0, [R0+URZ+0x250], R3 ;  /* 0x00025003000085a7 */ /* 0x000ea400080010ff */
[----:B--2---:R-:W-:Y:S05]  /*3ec0*/  @P0 EXIT ;  /* 0x000000000000094d */ /* 0x004fea0003800000 */
[----:B------:R-:W-:Y:S05]  /*3ed0*/  BRA `(.L_x_78) ;  /* 0xfffffffc00ec7947 */ /* 0x000fea000383ffff */
.L_x_71:
[----:B------:R-:W-:-:S09]  /*3ee0*/  UISETP.NE.AND UP1, UPT, UR8, URZ, UPT ;  /* 0x000000ff0800728c */ /* 0x000fd2000bf25270 */
[----:B------:R-:W-:Y:S05]  /*3ef0*/  BRA.U UP1, `(.L_x_79) ;  /* 0x0000000d01607547 */ /* 0x000fea000b800000 */
[----:B------:R-:W-:Y:S01]  /*3f00*/  UMOV UR4, 0x40 ;  /* 0x0000004000047882 */ /* 0x000fe20000000000 */
[----:B------:R-:W-:Y:S01]  /*3f10*/  NOP ;  /* 0x0000000000007918 */ /* 0x000fe20000000000 */
[----:B------:R-:W-:Y:S01]  /*3f20*/  ULEA UR4, UR37, UR4, 0x18 ;  /* 0x0000000425047291 */ /* 0x000fe2000f8ec0ff */
[----:B------:R-:W-:Y:S02]  /*3f30*/  UMOV UR5, 0x400 ;  /* 0x0000040000057882 */ /* 0x000fe40000000000 */
[----:B------:R-:W-:-:S06]  /*3f40*/  ULEA UR37, UR37, UR5, 0x18 ;  /* 0x0000000525257291 */ /* 0x000fcc000f8ec0ff */
[----:B------:R-:W1:Y:S02]  /*3f50*/  LDS.U8 R0, [UR4+0x1c] ;  /* 0x00001c04ff007984 */ /* 0x000e640008000000 */
[----:B-1----:R-:W-:-:S13]  /*3f60*/  ISETP.NE.AND P0, PT, R0, RZ, PT ;  /* 0x000000ff0000720c */ /* 0x002fda0003f05270 */
[----:B------:R-:W-:Y:S05]  /*3f70*/  @P0 BRA `(.L_x_80) ;  /* 0x0000000000580947 */ /* 0x000fea0003800000 */
[----:B------:R-:W-:-:S13]  /*3f80*/  ELECT P0, URZ, PT ;  /* 0x0000000000ff782f */ /* 0x000fda0003800000 */
[----:B------:R-:W-:Y:S05]  /*3f90*/  @!P0 BRA `(.L_x_81) ;  /* 0x0000000000608947 */ /* 0x000fea0003800000 */
[----:B------:R-:W-:Y:S01]  /*3fa0*/  UMOV UR5, 0x10 ;  /* 0x0000001000057882 */ /* 0x000fe20000000000 */
[----:B------:R-:W-:Y:S01]  /*3fb0*/  HFMA2 R0, -RZ, RZ, 0, 5.9604644775390625e-08 ;  /* 0x00000001ff007431 */ /* 0x000fe200000001ff */
[----:B------:R-:W-:-:S03]  /*3fc0*/  MOV R2, 0xffff ;  /* 0x0000ffff00027802 */ /* 0x000fc60000000f00 */
[----:B------:R-:W-:Y:S04]  /*3fd0*/  DEPBAR.LE SB1, 0x36 ;  /* 0x00009d800000791a */ /* 0x000fe80000000000 */
[----:B------:R-:W1:Y:S02]  /*3fe0*/  UTCATOMSWS.FIND_AND_SET.ALIGN UP0, UR5, UR5 ;  /* 0x00000005000575e3 */ /* 0x000e640008000800 */
[----:B-1----:R-:W-:Y:S01]  /*3ff0*/  MOV R3, UR5 ;  /* 0x0000000500037c02 */ /* 0x002fe20008000f00 */
[----:B------:R-:W-:Y:S06]  /*4000*/  BRA.U UP0, `(.L_x_82) ;  /* 0x0000000100187547 */ /* 0x000fec000b800000 */
.L_x_83:
[----:B------:R-:W-:Y:S05]  /*4010*/  NANOSLEEP 0x64 ;  /* 0x000000640000795d */ /* 0x000fea0003800000 */
[----:B------:R-:W-:-:S05]  /*4020*/  UMOV UR5, 0x10 ;  /* 0x0000001000057882 */ /* 0x000fca0000000000 */
[----:B------:R-:W-:Y:S04]  /*4030*/  DEPBAR.LE SB1, 0x36 ;  /* 0x00009d800000791a */ /* 0x000fe80000000000 */
[----:B------:R-:W1:Y:S02]  /*4040*/  UTCATOMSWS.FIND_AND_SET.ALIGN UP0, UR5, UR5 ;  /* 0x00000005000575e3 */ /* 0x000e640008000800 */
[----:B-1----:R-:W-:Y:S01]  /*4050*/  MOV R3, UR5 ;  /* 0x0000000500037c02 */ /* 0x002fe20008000f00 */
[----:B------:R-:W-:Y:S05]  /*4060*/  BRA.U !UP0, `(.L_x_83) ;  /* 0xfffffffd08e87547 */ /* 0x000fea000b83ffff */
.L_x_82:
[-C--:B------:R-:W-:Y:S02]  /*4070*/  SHF.L.U32 R2, R2, R3.reuse, RZ ;  /* 0x0000000302027219 */ /* 0x080fe400000006ff */
[----:B------:R-:W-:Y:S01]  /*4080*/  SHF.L.U32 R0, R0, R3, RZ ;  /* 0x0000000300007219 */ /* 0x000fe200000006ff */
[----:B------:R-:W-:Y:S02]  /*4090*/  IMAD.SHL.U32 R3, R3, 0x20, RZ ;  /* 0x0000002003037824 */ /* 0x000fe400078e00ff */
[----:B------:R1:W-:Y:S04]  /*40a0*/  ATOMS.OR RZ, [UR4+0x14], R2 ;  /* 0x00001402ffff798c */ /* 0x0003e8000b000004 */
[----:B------:R1:W-:Y:S04]  /*40b0*/  ATOMS.OR RZ, [UR4+0x18], R0 ;  /* 0x00001800ffff798c */ /* 0x0003e8000b000004 */
[----:B------:R1:W-:Y:S01]  /*40c0*/  STS [UR37+0x2f0], R3 ;  /* 0x0002f003ff007988 */ /* 0x0003e20008000825 */
[----:B------:R-:W-:Y:S05]  /*40d0*/  BRA `(.L_x_81) ;  /* 0x0000000000107947 */ /* 0x000fea0003800000 */
.L_x_80:
[----:B------:R-:W-:Y:S02]  /*40e0*/  MOV R0, 0xffffffff ;  /* 0xffffffff00007802 */ /* 0x000fe40000000f00 */
[----:B------:R-:W-:-:S03]  /*40f0*/  MOV R2, 0x4120 ;  /* 0x0000412000027802 */ /* 0x000fc60000000f00 */
[----:B------:R1:W-:Y:S04]  /*4100*/  STS [UR37+0x2f0], R0 ;  /* 0x0002f000ff007988 */ /* 0x0003e80008000825 */
[----:B-1-3-5:R-:W-:Y:S05]  /*4110*/  CALL.REL.NOINC `($__internal_1_$__cuda_sm10x_tcgen05_guardrail_trap_phase_invalid_during_alloc) ;  /* 0x0000004c00e47944 */ /* 0x02afea0003c00000 */
.L_x_81:
[----:B------:R-:W-:Y:S05]  /*4120*/  WARPSYNC.ALL ;  /* 0x0000000000007948 */ /* 0x000fea0003800000 */
[----:B------:R-:W2:Y:S01]  /*4130*/  S2UR UR6, SR_CgaCtaId ;  /* 0x00000000000679c3 */ /* 0x000ea20000008800 */
[----:B------:R-:W-:Y:S01]  /*4140*/  UMOV UR4, 0x400 ;  /* 0x0000040000047882 */ /* 0x000fe20000000000 */
[----:B------:R-:W-:-:S06]  /*4150*/  NOP ;  /* 0x0000000000007918 */ /* 0x000fcc0000000000 */
[----:B------:R-:W-:Y:S06]  /*4160*/  BAR.ARV 0x6, 0xa0 ;  /* 0x0182800000007b1d */ /* 0x000fec0000002000 */
[----:B------:R-:W4:Y:S01]  /*4170*/  LDCU UR7, c[0x0][0x38c] ;  /* 0x00007180ff0777ac */ /* 0x000f220008000800 */
[----:B------:R-:W-:Y:S01]  /*4180*/  IMAD.MOV.U32 R11, RZ, RZ, 0x1 ;  /* 0x00000001ff0b7424 */ /* 0x000fe200078e00ff */
[----:B------:R-:W-:Y:S01]  /*4190*/  CS2R R8, SRZ ;  /* 0x0000000000087805 */ /* 0x000fe2000001ff00 */
[----:B------:R-:W-:Y:S01]  /*41a0*/  IMAD.MOV.U32 R10, RZ, RZ, RZ ;  /* 0x000000ffff0a7224 */ /* 0x000fe200078e00ff */
[----:B------:R-:W-:Y:S01]  /*41b0*/  UMOV UR18, URZ ;  /* 0x000000ff00127c82 */ /* 0x000fe20008000000 */
[----:B------:R-:W-:Y:S01]  /*41c0*/  UMOV UR17, URZ ;  /* 0x000000ff00117c82 */ /* 0x000fe20008000000 */
[----:B------:R-:W-:Y:S01]  /*41d0*/  UMOV UR20, 0x0 ;  /* 0x0000000000147882 */ /* 0x000fe20000000000 */
[----:B------:R-:W-:Y:S01]  /*41e0*/  UMOV UR21, 0x8100490 ;  /* 0x0810049000157882 */ /* 0x000fe20000000000 */
[----:B--2---:R-:W-:Y:S01]  /*41f0*/  ULEA UR6, UR6, UR4, 0x18 ;  /* 0x0000000406067291 */ /* 0x004fe2000f8ec0ff */
[----:B------:R-:W2:Y:S03]  /*4200*/  LDCU UR4, c[0x0][0x38c] ;  /* 0x00007180ff0477ac */ /* 0x000ea60008000800 */
[----:B------:R-:W-:-:S02]  /*4210*/  UIADD3 UR11, UPT, UPT, UR6, 0x4600, URZ ;  /* 0x00004600060b7890 */ /* 0x000fc4000fffe0ff */
[----:B----4-:R-:W-:-:S03]  /*4220*/  UIADD3 UR7, UPT, UPT, UR7, 0x1f, URZ ;  /* 0x0000001f07077890 */ /* 0x010fc6000fffe0ff */
[----:B-1----:R-:W1:Y:S01]  /*4230*/  LDS R0, [UR6+0x2f0] ;  /* 0x0002f006ff007984 */ /* 0x002e620008000800 */
[----:B------:R-:W-:Y:S02]  /*4240*/  UIADD3 UR12, UPT, UPT, UR6, 0x26600, URZ ;  /* 0x00026600060c7890 */ /* 0x000fe4000fffe0ff */
[----:B------:R-:W-:Y:S02]  /*4250*/  USHF.R.S32.HI UR5, URZ, 0x1f, UR7 ;  /* 0x0000001fff057899 */ /* 0x000fe40008011407 */
[----:B------:R-:W-:Y:S02]  /*4260*/  USHF.R.U32.HI UR11, URZ, 0x4, UR11 ;  /* 0x00000004ff0b7899 */ /* 0x000fe4000801160b */
[----:B------:R-:W-:Y:S02]  /*4270*/  ULEA.HI UR5, UR5, UR7, URZ, 0x5 ;  /* 0x0000000705057291 */ /* 0x000fe4000f8f28ff */
[----:B------:R-:W-:Y:S02]  /*4280*/  USHF.R.U32.HI UR12, URZ, 0x4, UR12 ;  /* 0x00000004ff0c7899 */ /* 0x000fe4000801160c */
[----:B------:R-:W-:-:S02]  /*4290*/  USHF.R.S32.HI UR5, URZ, 0x5, UR5 ;  /* 0x00000005ff057899 */ /* 0x000fc40008011405 */
[----:B------:R-:W-:Y:S02]  /*42a0*/  ULOP3.LUT UR11, UR11, 0x3fff, URZ, 0xc0, !UPT ;  /* 0x00003fff0b0b7892 */ /* 0x000fe4000f8ec0ff */
[----:B------:R-:W-:Y:S02]  /*42b0*/  UISETP.LT.AND UP0, UPT, UR5, 0x1, UPT ;  /* 0x000000010500788c */ /* 0x000fe4000bf01270 */
[----:B------:R-:W-:Y:S02]  /*42c0*/  ULOP3.LUT UR12, UR12, 0x3fff, URZ, 0xc0, !UPT ;  /* 0x00003fff0c0c7892 */ /* 0x000fe4000f8ec0ff */
[----:B------:R-:W-:Y:S02]  /*42d0*/  USEL UR10, UR5, 0x1, !UP0 ;  /* 0x00000001050a7887 */ /* 0x000fe4000c000000 */
[----:B------:R-:W-:Y:S02]  /*42e0*/  ULOP3.LUT UR11, UR11, 0x10000, URZ, 0xfc, !UPT ;  /* 0x000100000b0b7892 */ /* 0x000fe4000f8efcff */
[----:B------:R-:W-:-:S02]  /*42f0*/  ULOP3.LUT UR12, UR12, 0x10000, URZ, 0xfc, !UPT ;  /* 0x000100000c0c7892 */ /* 0x000fc4000f8efcff */
[----:B------:R-:W-:Y:S02]  /*4300*/  UIADD3 UR10, UPT, UPT, -UR10, URZ, URZ ;  /* 0x000000ff0a0a7290 */ /* 0x000fe4000fffe1ff */
[----:B--2---:R-:W-:Y:S01]  /*4310*/  UISETP.GE.AND UP3, UPT, UR4, 0x1, UPT ;  /* 0x000000010400788c */ /* 0x004fe2000bf66270 */
[----:B-1----:R-:W-:-:S15]  /*4320*/  R2UR UR19, R0 ;  /* 0x00000000001372ca */ /* 0x002fde00000e0000 */
.L_x_90:
[----:B------:R-:W-:Y:S02]  /*4330*/  LEA R0, R10, UR6, 0x3 ;  /* 0x000000060a007c11 */ /* 0x000fe4000f8e18ff */
[----:B------:R-:W-:Y:S02]  /*4340*/  SHF.L.U32 R5, R9, 0x1f, RZ ;  /* 0x0000001f09057819 */ /* 0x000fe400000006ff */
[----:B------:R-:W-:Y:S01]  /*4350*/  PLOP3.LUT P0, PT, PT, PT, UP3, 0x80, 0x8 ;  /* 0x000000000008781c */ /* 0x000fe20003f0f038 */
[----:B------:R-:W-:Y:S01]  /*4360*/  VIADD R3, R0, 0x250 ;  /* 0x0000025000037836 */ /* 0x000fe20000000000 */
[----:B-1----:R-:W1:Y:S02]  /*4370*/  SYNCS.PHASECHK.TRANS64.TRYWAIT P1, [R0+URZ+0x240], R5 ;  /* 0x00024005000075a7 */ /* 0x002e6400080211ff */
[----:B-1--4-:R-:W-:Y:S09]  /*4380*/  @!P1 BRA `(.L_x_84) ;  /* 0x0000004800149947 */ /* 0x012ff20003800000 */
.L_x_201:
[----:B------:R-:W-:Y:S01]  /*4390*/  LEA R4, R10, UR6, 0x4 ;  /* 0x000000060a047c11 */ /* 0x000fe2000f8e20ff */
[----:B------:R-:W-:Y:S01]  /*43a0*/  @UP3 ULEA UR4, UR17, UR6, 0x3 ;  /* 0x0000000611043291 */ /* 0x000fe2000f8e18ff */
[----:B------:R-:W-:Y:S01]  /*43b0*/  PLOP3.LUT P2, PT, PT, PT, PT, 0x80, 0x8 ;  /* 0x000000000008781c */ /* 0x000fe20003f4f070 */
[----:B------:R-:W-:Y:S01]  /*43c0*/  ULEA UR9, UR18, UR6, 0x3 ;  /* 0x0000000612097291 */ /* 0x000fe2000f8e18ff */
[----:B------:R-:W-:Y:S02]  /*43d0*/  PRMT R3, RZ, 0x654, R3 ;  /* 0x00000654ff037816 */ /* 0x000fe40000000003 */
[----:B-1----:R-:W1:Y:S01]  /*43e0*/  LDS.128 R4, [R4+0x2d0] ;  /* 0x0002d00004047984 */ /* 0x002e620000000c00 */
[----:B------:R-:W-:Y:S02]  /*43f0*/  @P0 SHF.L.U32 R2, R8, 0x1f, RZ ;  /* 0x0000001f08020819 */ /* 0x000fe400000006ff */
[----:B------:R-:W-:Y:S01]  /*4400*/  SHF.L.U32 R0, R11, 0x1f, RZ ;  /* 0x0000001f0b007819 */ /* 0x000fe200000006ff */
[----:B------:R-:W-:Y:S01]  /*4410*/  @!PT LDS RZ, [RZ] ;  /* 0x00000000fffff984 */ /* 0x000fe20000000800 */
[----:B------:R-:W-:Y:S01]  /*4420*/  @!PT LDS RZ, [RZ] ;  /* 0x00000000fffff984 */ /* 0x000fe20000000800 */
[----:B------:R-:W-:Y:S01]  /*4430*/  @!PT LDS RZ, [RZ] ;  /* 0x00000000fffff984 */ /* 0x000fe20000000800 */
[----:B------:R-:W-:Y:S01]  /*4440*/  @!PT LDS RZ, [RZ] ;  /* 0x00000000fffff984 */ /* 0x000fe20000000800 */
[----:B------:R2:W-:Y:S06]  /*4450*/  MEMBAR.ALL.CTA ;  /* 0x0000000000007992 */ /* 0x0005ec0000008000 */
[----:B--2---:R-:W2:Y:S02]  /*4460*/  FENCE.VIEW.ASYNC.S ;  /* 0x00000000000073c6 */ /* 0x004ea40000000000 */
[----:B--2---:R2:W-:Y:S01]  /*4470*/  SYNCS.ARRIVE.TRANS64.RED.A1T0 RZ, [R3+URZ], RZ ;  /* 0x000000ff03ff79a7 */ /* 0x0045e200081004ff */
[----:B------:R2:W4:Y:S01]  /*4480*/  @P0 SYNCS.PHASECHK.TRANS64.TRYWAIT P2, [UR4], R2 ;  /* 0x00000002ff0005a7 */ /* 0x0005220008041104 */
[----:B-1----:R-:W-:Y:S01]  /*4490*/  LOP3.LUT P1, RZ, R6, 0x1, RZ, 0xc0, !PT ;  /* 0x0000000106ff7812 */ /* 0x002fe2000782c0ff */
[----:B------:R-:W1:Y:S02]  /*44a0*/  SYNCS.PHASECHK.TRANS64.TRYWAIT P0, [UR9+0x280], R0 ;  /* 0x00028000ff0075a7 */ /* 0x000e640008001109 */
[----:B-12-4-:R-:W-:Y:S10]  /*44b0*/  @!P0 BRA `(.L_x_85) ;  /* 0x0000004400dc8947 */ /* 0x016ff40003800000 */
.L_x_203:
[----:B------:R-:W-:Y:S01]  /*44c0*/  IADD3 R10, PT, PT, R10, 0x1, RZ ;  /* 0x000000010a0a7810 */ /* 0x000fe20007ffe0ff */
[----:B------:R-:W-:Y:S06]  /*44d0*/  BRA.U !UP3, `(.L_x_86) ;  /* 0x000000010b887547 */ /* 0x000fec000b800000 */
[----:B------:R-:W-:Y:S02]  /*44e0*/  ULEA UR8, UR18, UR19, 0x6 ;  /* 0x0000001312087291 */ /* 0x000fe4000f8e30ff */
[----:B------:R-:W-:Y:S01]  /*44f0*/  UPLOP3.LUT UP4, UPT, UPT, UPT, UPT, 0x40, 0x4 ;  /* 0x000000000004789c */ /* 0x000fe20003f8e870 */
[----:B------:R-:W-:Y:S01]  /*4500*/  UMOV UR16, UR10 ;  /* 0x0000000a00107c82 */ /* 0x000fe20008000000 */
[----:B------:R-:W-:Y:S01]  /*4510*/  UMOV UR15, UR5 ;  /* 0x00000005000f7c82 */ /* 0x000fe20008000000 */
[----:B------:R-:W-:-:S08]  /*4520*/  UMOV UR14, UR17 ;  /* 0x00000011000e7c82 */ /* 0x000fd00008000000 */
.L_x_89:
[----:B------:R-:W-:Y:S02]  /*4530*/  UIADD3 UR16, UPT, UPT, UR16, 0x1, URZ ;  /* 0x0000000110107890 */ /* 0x000fe4000fffe0ff */
[----:B--2---:R-:W-:Y:S02]  /*4540*/  ULEA UR7, UR14, UR6, 0x3 ;  /* 0x000000060e077291 */ /* 0x004fe4000f8e18ff */
[----:B------:R-:W-:Y:S01]  /*4550*/  UISETP.NE.AND UP0, UPT, UR16, URZ, UPT ;  /* 0x000000ff1000728c */ /* 0x000fe2000bf05270 */
[----:B----4-:R-:W-:Y:S10]  /*4560*/  @P2 BRA `(.L_x_87) ;  /* 0x00000000000c2947 */ /* 0x010ff40003800000 */
[----:B-1----:R-:W-:Y:S04]  /*4570*/  SHF.L.U32 R3, R8, 0x1f, RZ ;  /* 0x0000001f08037819 */ /* 0x002fe800000006ff */
[----:B------:R-:W1:Y:S02]  /*4580*/  SYNCS.PHASECHK.TRANS64.TRYWAIT P0, [UR7], R3 ;  /* 0x00000003ff0075a7 */ /* 0x000e640008001107 */
[----:B-1----:R-:W-:Y:S05]  /*4590*/  @!P0 BRA `(.L_x_88) ;  /* 0x0000004400bc8947 */ /* 0x002fea0003800000 */
.L_x_87:
[----:B------:R-:W-:Y:S01]  /*45a0*/  UISETP.NE.AND UP1, UPT, UR15, 0x1, UPT ;  /* 0x000000010f00788c */ /* 0x000fe2000bf25270 */
[----:B------:R-:W-:Y:S01]  /*45b0*/  PLOP3.LUT P2, PT, PT, PT, PT, 0x80, 0x8 ;  /* 0x000000000008781c */ /* 0x000fe20003f4f070 */
[----:B------:R-:W-:Y:S02]  /*45c0*/  UIADD3 UR17, UPT, UPT, UR14, 0x1, URZ ;  /* 0x000000010e117890 */ /* 0x000fe4000fffe0ff */
[----:B------:R-:W-:Y:S02]  /*45d0*/  ULEA UR22, UR14, UR12, 0x7 ;  /* 0x0000000c0e167291 */ /* 0x000fe4000f8e38ff */
[----:B------:R-:W-:Y:S01]  /*45e0*/  UISETP.NE.AND UP2, UPT, UR17, 0x22, UPT ;  /* 0x000000221100788c */ /* 0x000fe2000bf45270 */
[----:B------:R-:W-:Y:S01]  /*45f0*/  PLOP3.LUT P0, PT, PT, PT, UP1, 0x80, 0x8 ;  /* 0x000000000008781c */ /* 0x000fe20003f0f018 */
[----:B------:R-:W-:Y:S02]  /*4600*/  ULEA UR24, UR14, UR11, 0x8 ;  /* 0x0000000b0e187291 */ /* 0x000fe4000f8e40ff */
[----:B------:R-:W-:Y:S02]  /*4610*/  USEL UR13, URZ, 0x1, UP2 ;  /* 0x00000001ff0d7887 */ /* 0x000fe40009000000 */
[----:B------:R-:W-:Y:S02]  /*4620*/  USEL UR17, UR17, URZ, UP2 ;  /* 0x000000ff11117287 */ /* 0x000fe40009000000 */
[----:B------:R-:W-:Y:S02]  /*4630*/  UIADD3 UR7, UPT, UPT, UR7, 0x110, URZ ;  /* 0x0000011007077890 */ /* 0x000fe4000fffe0ff */
[----:B------:R-:W-:Y:S01]  /*4640*/  @UP1 ULEA UR4, UR17, UR6, 0x3 ;  /* 0x0000000611041291 */ /* 0x000fe2000f8e18ff */
[----:B------:R-:W-:Y:S01]  /*4650*/  LOP3.LUT R8, R8, UR13, RZ, 0x3c, !PT ;  /* 0x0000000d08087c12 */ /* 0x000fe2000f8e3cff */
[----:B------:R-:W-:Y:S01]  /*4660*/  UMOV UR23, 0xc0004010 ;  /* 0xc000401000177882 */ /* 0x000fe20000000000 */
[----:B------:R-:W-:Y:S01]  /*4670*/  UMOV UR25, 0xc0004010 ;  /* 0xc000401000197882 */ /* 0x000fe20000000000 */
[----:B------:R-:W-:Y:S01]  /*4680*/  UIADD3 UR15, UPT, UPT, UR15, -0x1, URZ ;  /* 0xffffffff0f0f7890 */ /* 0x000fe2000fffe0ff */
[----:B-1----:R-:W-:Y:S01]  /*4690*/  @P0 SHF.L.U32 R0, R8, 0x1f, RZ ;  /* 0x0000001f08000819 */ /* 0x002fe200000006ff */
[----:B------:R-:W-:Y:S03]  /*46a0*/  UMOV UR14, UR17 ;  /* 0x00000011000e7c82 */ /* 0x000fe60008000000 */
[----:B------:R2:W4:Y:S01]  /*46b0*/  @P0 SYNCS.PHASECHK.TRANS64.TRYWAIT P2, [UR4], R0 ;  /* 0x00000000ff0005a7 */ /* 0x0005220008041104 */
[----:B------:R2:W-:Y:S01]  /*46c0*/  UTCQMMA gdesc[UR24], gdesc[UR22], tmem[UR8], tmem[UR20], idesc[UR21], UP4 ;  /* 0x00ff1416180075ea */ /* 0x0005e2000a000308 */
[----:B------:R-:W-:Y:S01]  /*46d0*/  UPLOP3.LUT UP4, UPT, UPT, UPT, UPT, 0x80, 0x8 ;  /* 0x000000000008789c */ /* 0x000fe20003f8f070 */
[----:B------:R2:W-:Y:S01]  /*46e0*/  UTCBAR [UR7], URZ ;  /* 0x000000ff070073e9 */ /* 0x0005e200080000ff */
[----:B------:R-:W-:Y:S09]  /*46f0*/  BRA.U UP0, `(.L_x_89) ;  /* 0xfffffffd008c7547 */ /* 0x000ff2000b83ffff */
.L_x_86:
[----:B------:R-:W-:Y:S01]  /*4700*/  UIADD3 UR18, UPT, UPT, UR18, 0x1, URZ ;  /* 0x0000000112127890 */ /* 0x000fe2000fffe0ff */
[C---:B------:R-:W-:Y:S01]  /*4710*/  ISETP.NE.AND P0, PT, R10.reuse, 0x2, PT ;  /* 0x000000020a00780c */ /* 0x040fe20003f05270 */
[----:B------:R-:W-:Y:S02]  /*4720*/  UIADD3 UR9, UPT, UPT, UR9, 0x260, URZ ;  /* 0x0000026009097890 */ /* 0x000fe4000fffe0ff */
[----:B------:R-:W-:Y:S01]  /*4730*/  UISETP.NE.AND UP0, UPT, UR18, 0x4, UPT ;  /* 0x000000041200788c */ /* 0x000fe2000bf05270 */
[----:B-12---:R-:W-:Y:S02]  /*4740*/  SEL R0, RZ, 0x1, P0 ;  /* 0x00000001ff007807 */ /* 0x006fe40000000000 */
[----:B------:R-:W-:Y:S01]  /*4750*/  SEL R10, R10, RZ, P0 ;  /* 0x000000ff0a0a7207 */ /* 0x000fe20000000000 */
[----:B------:R-:W-:Y:S01]  /*4760*/  USEL UR4, URZ, 0x1, UP0 ;  /* 0x00000001ff047887 */ /* 0x000fe20008000000 */
[----:B------:R-:W-:Y:S01]  /*4770*/  LOP3.LUT R9, R9, R0, RZ, 0x3c, !PT ;  /* 0x0000000009097212 */ /* 0x000fe200078e3cff */
[----:B------:R-:W-:Y:S01]  /*4780*/  USEL UR18, UR18, URZ, UP0 ;  /* 0x000000ff12127287 */ /* 0x000fe20008000000 */
[----:B------:R1:W-:Y:S03]  /*4790*/  UTCBAR [UR9], URZ ;  /* 0x000000ff090073e9 */ /* 0x0003e600080000ff */
[----:B------:R-:W-:Y:S01]  /*47a0*/  LOP3.LUT R11, R11, UR4, RZ, 0x3c, !PT ;  /* 0x000000040b0b7c12 */ /* 0x000fe2000f8e3cff */
[----:B------:R-:W-:Y:S07]  /*47b0*/  @P1 BRA `(.L_x_90) ;  /* 0xfffffff800dc1947 */ /* 0x000fee000383ffff */
[----:B------:R-:W2:Y:S01]  /*47c0*/  S2UR UR4, SR_CgaCtaId ;  /* 0x00000000000479c3 */ /* 0x000ea20000008800 */
[----:B------:R-:W-:Y:S01]  /*47d0*/  ELECT P0, URZ, PT ;  /* 0x0000000000ff782f */ /* 0x000fe20003800000 */
[----:B------:R-:W-:Y:S01]  /*47e0*/  IMAD.MOV.U32 R0, RZ, RZ, 0x1 ;  /* 0x00000001ff007424 */ /* 0x000fe200078e00ff */
[----:B------:R-:W-:Y:S01]  /*47f0*/  UIADD3 UR6, UPT, UPT, UR6, 0x280, URZ ;  /* 0x0000028006067890 */ /* 0x000fe2000fffe0ff */
[----:B------:R-:W-:Y:S01]  /*4800*/  SHF.L.U32 R3, R11, 0x1f, RZ ;  /* 0x0000001f0b037819 */ /* 0x000fe200000006ff */
[----:B------:R-:W-:-:S03]  /*4810*/  UMOV UR5, 0x40 ;  /* 0x0000004000057882 */ /* 0x000fc60000000000 */
[----:B------:R-:W-:Y:S01]  /*4820*/  UVIRTCOUNT.DEALLOC.SMPOOL 0x80 ;  /* 0x000000800000784c */ /* 0x000fe20000000000 */
[----:B--2---:R-:W-:Y:S02]  /*4830*/  ULEA UR4, UR4, UR5, 0x18 ;  /* 0x0000000504047291 */ /* 0x004fe4000f8ec0ff */
[----:B------:R-:W-:-:S07]  /*4840*/  ULEA UR5, UR18, UR6, 0x3 ;  /* 0x0000000612057291 */ /* 0x000fce000f8e18ff */
[----:B------:R2:W-:Y:S02]  /*4850*/  @P0 STS.U8 [UR4+0x1c], R0 ;  /* 0x00001c00ff000988 */ /* 0x0005e40008000004 */
[----:B------:R-:W3:Y:S02]  /*4860*/  SYNCS.PHASECHK.TRANS64.TRYWAIT P0, [UR5], R3 ;  /* 0x00000003ff0075a7 */ /* 0x000ee40008001105 */
[----:B--23--:R-:W-:Y:S05]  /*4870*/  @!P0 BRA `(.L_x_91) ;  /* 0x00000044001c8947 */ /* 0x00cfea0003800000 */
.L_x_206:
[----:B------:R-:W-:-:S04]  /*4880*/  UIADD3 UR7, UPT, UPT, UR18, 0x1, URZ ;  /* 0x0000000112077890 */ /* 0x000fc8000fffe0ff */
[----:B------:R-:W-:-:S04]  /*4890*/  UISETP.NE.AND UP0, UPT, UR7, 0x4, UPT ;  /* 0x000000040700788c */ /* 0x000fc8000bf05270 */
[----:B------:R-:W-:Y:S02]  /*48a0*/  USEL UR8, URZ, 0x1, UP0 ;  /* 0x00000001ff087887 */ /* 0x000fe40008000000 */
[----:B------:R-:W-:-:S04]  /*48b0*/  USEL UR7, UR7, URZ, UP0 ;  /* 0x000000ff07077287 */ /* 0x000fc80008000000 */
[----:B------:R-:W-:Y:S01]  /*48c0*/  ULEA UR5, UR7, UR6, 0x3 ;  /* 0x0000000607057291 */ /* 0x000fe2000f8e18ff */
[----:B------:R-:W-:-:S04]  /*48d0*/  LOP3.LUT R2, R11, UR8, RZ, 0x3c, !PT ;  /* 0x000000080b027c12 */ /* 0x000fc8000f8e3cff */
[----:B--2---:R-:W-:-:S04]  /*48e0*/  SHF.L.U32 R3, R2, 0x1f, RZ ;  /* 0x0000001f02037819 */ /* 0x004fc800000006ff */
[----:B------:R-:W2:Y:S02]  /*48f0*/  SYNCS.PHASECHK.TRANS64.TRYWAIT P0, [UR5], R3 ;  /* 0x00000003ff0075a7 */ /* 0x000ea40008001105 */
[----:B--2---:R-:W-:Y:S05]  /*4900*/  @!P0 BRA `(.L_x_92) ;  /* 0x0000004400108947 */ /* 0x004fea0003800000 */
.L_x_208:
        /* <DEDUP_REMOVED lines=9> */
.L_x_210:
[----:B------:R-:W-:-:S04]  /*49a0*/  UIADD3 UR7, UPT, UPT, UR7, 0x1, URZ ;  /* 0x0000000107077890 */ /* 0x000fc8000fffe0ff */
[----:B------:R-:W-:-:S04]  /*49b0*/  UISETP.NE.AND UP0, UPT, UR7, 0x4, UPT ;  /* 0x000000040700788c */ /* 0x000fc8000bf05270 */
[----:B------:R-:W-:Y:S02]  /*49c0*/  USEL UR5, URZ, 0x1, UP0 ;  /* 0x00000001ff057887 */ /* 0x000fe40008000000 */
[----:B------:R-:W-:-:S04]  /*49d0*/  USEL UR7, UR7, URZ, UP0 ;  /* 0x000000ff07077287 */ /* 0x000fc80008000000 */
[----:B------:R-:W-:Y:S01]  /*49e0*/  ULEA UR7, UR7, UR6, 0x3 ;  /* 0x0000000607077291 */ /* 0x000fe2000f8e18ff */
[----:B--2---:R-:W-:-:S04]  /*49f0*/  LOP3.LUT R3, R2, UR5, RZ, 0x3c, !PT ;  /* 0x0000000502037c12 */ /* 0x004fc8000f8e3cff */
[----:B------:R-:W-:-:S04]  /*4a00*/  SHF.L.U32 R3, R3, 0x1f, RZ ;  /* 0x0000001f03037819 */ /* 0x000fc800000006ff */
[----:B------:R-:W2:Y:S02]  /*4a10*/  SYNCS.PHASECHK.TRANS64.TRYWAIT P0, [UR7], R3 ;  /* 0x00000003ff0075a7 */ /* 0x000ea40008001107 */
[----:B--2---:R-:W-:Y:S05]  /*4a20*/  @!P0 BRA `(.L_x_94) ;  /* 0x0000004000f88947 */ /* 0x004fea0003800000 */
.L_x_212:
[----:B------:R-:W-:Y:S01]  /*4a30*/  NOP ;  /* 0x0000000000007918 */ /* 0x000fe20000000000 */
[----:B--2---:R-:W2:Y:S01]  /*4a40*/  LDS R0, [UR4+0x14] ;  /* 0x00001404ff007984 */ /* 0x004ea20008000800 */
[----:B------:R-:W-:Y:S01]  /*4a50*/  ULOP3.LUT UR6, UR19, 0xffff, URZ, 0xc0, !UPT ;  /* 0x0000ffff13067892 */ /* 0x000fe2000f8ec0ff */
[----:B------:R-:W-:Y:S01]  /*4a60*/  UMOV UR8, 0xffff ;  /* 0x0000ffff00087882 */ /* 0x000fe20000000000 */
[----:B------:R-:W-:Y:S02]  /*4a70*/  UMOV UR5, 0x1 ;  /* 0x0000000100057882 */ /* 0x000fe40000000000 */
[----:B------:R-:W-:-:S04]  /*4a80*/  USHF.R.U32.HI UR6, URZ, 0x5, UR6 ;  /* 0x00000005ff067899 */ /* 0x000fc80008011606 */
[----:B------:R-:W-:Y:S02]  /*4a90*/  USHF.L.U32 UR8, UR8, UR6, URZ ;  /* 0x0000000608087299 */ /* 0x000fe400080006ff */
[----:B------:R-:W-:-:S04]  /*4aa0*/  USHF.L.U32 UR5, UR5, UR6, URZ ;  /* 0x0000000605057299 */ /* 0x000fc800080006ff */
[----:B--2---:R-:W-:-:S04]  /*4ab0*/  LOP3.LUT R0, R0, UR8, RZ, 0xc0, !PT ;  /* 0x0000000800007c12 */ /* 0x004fc8000f8ec0ff */
[----:B------:R-:W-:-:S13]  /*4ac0*/  ISETP.NE.AND P0, PT, R0, UR8, PT ;  /* 0x0000000800007c0c */ /* 0x000fda000bf05270 */
[----:B------:R-:W-:Y:S05]  /*4ad0*/  @P0 BRA `(.L_x_95) ;  /* 0x0000000000580947 */ /* 0x000fea0003800000 */
[----:B------:R-:W2:Y:S02]  /*4ae0*/  LDS R0, [UR4+0x18] ;  /* 0x00001804ff007984 */ /* 0x000ea40008000800 */
[----:B--2---:R-:W-:-:S04]  /*4af0*/  LOP3.LUT R0, R0, UR5, RZ, 0xc0, !PT ;  /* 0x0000000500007c12 */ /* 0x004fc8000f8ec0ff */
[----:B------:R-:W-:-:S13]  /*4b00*/  ISETP.NE.AND P0, PT, R0, UR5, PT ;  /* 0x0000000500007c0c */ /* 0x000fda000bf05270 */
[----:B------:R-:W-:Y:S05]  /*4b10*/  @P0 BRA `(.L_x_96) ;  /* 0x00000000003c0947 */ /* 0x000fea0003800000 */
[----:B------:R-:W2:Y:S01]  /*4b20*/  S2R R2, SR_LANEID ;  /* 0x0000000000027919 */ /* 0x000ea20000000000 */
[----:B------:R-:W-:Y:S01]  /*4b30*/  ULOP3.LUT UR8, URZ, UR8, URZ, 0x33, !UPT ;  /* 0x00000008ff087292 */ /* 0x000fe2000f8e33ff */
[----:B------:R-:W-:Y:S01]  /*4b40*/  LOP3.LUT R4, RZ, UR5, RZ, 0x33, !PT ;  /* 0x00000005ff047c12 */ /* 0x000fe2000f8e33ff */
[----:B------:R-:W-:Y:S02]  /*4b50*/  VOTEU.ANY UR7, UPT, PT ;  /* 0x0000000000077886 */ /* 0x000fe400038e0100 */
[----:B------:R-:W-:Y:S01]  /*4b60*/  UFLO.U32 UR7, UR7 ;  /* 0x00000007000772bd */ /* 0x000fe200080e0000 */
[----:B------:R-:W3:Y:S01]  /*4b70*/  REDUX UR5, R4 ;  /* 0x00000000040573c4 */ /* 0x000ee20000000000 */
[----:B------:R-:W-:-:S06]  /*4b80*/  IMAD.U32 R0, RZ, RZ, UR8 ;  /* 0x00000008ff007e24 */ /* 0x000fcc000f8e00ff */
[----:B------:R1:W-:Y:S01]  /*4b90*/  UTCATOMSWS.AND URZ, UR8 ;  /* 0x0000000800ff79e3 */ /* 0x0003e20008000000 */
[----:B------:R-:W4:Y:S01]  /*4ba0*/  REDUX UR6, R0 ;  /* 0x00000000000673c4 */ /* 0x000f220000000000 */
[----:B--2---:R-:W-:Y:S01]  /*4bb0*/  ISETP.EQ.U32.AND P0, PT, R2, UR7, PT ;  /* 0x0000000702007c0c */ /* 0x004fe2000bf02070 */
[----:B---3--:R-:W-:Y:S01]  /*4bc0*/  IMAD.U32 R2, RZ, RZ, UR5 ;  /* 0x00000005ff027e24 */ /* 0x008fe2000f8e00ff */
[----:B----4-:R-:W-:-:S11]  /*4bd0*/  MOV R3, UR6 ;  /* 0x0000000600037c02 */ /* 0x010fd60008000f00 */
[----:B------:R1:W-:Y:S04]  /*4be0*/  @P0 ATOMS.AND RZ, [UR4+0x14], R3 ;  /* 0x00001403ffff098c */ /* 0x0003e8000a800004 */
[----:B------:R1:W-:Y:S01]  /*4bf0*/  @P0 ATOMS.AND RZ, [UR4+0x18], R2 ;  /* 0x00001802ffff098c */ /* 0x0003e2000a800004 */
[----:B------:R-:W-:Y:S05]  /*4c00*/  BRA `(.L_x_97) ;  /* 0x0000000000147947 */ /* 0x000fea0003800000 */
.L_x_96:
[----:B------:R-:W-:Y:S02]  /*4c10*/  MOV R2, 0x4c30 ;  /* 0x00004c3000027802 */ /* 0x000fe40000000f00 */
[----:B-1--45:R-:W-:Y:S05]  /*4c20*/  CALL.REL.NOINC `($__internal_0_$__cuda_sm10x_tcgen05_guardrail_trap_col_being_dealloced_not_returned_by_alloc) ;  /* 0x0000004400147944 */ /* 0x032fea0003c00000 */
[----:B------:R-:W-:Y:S05]  /*4c30*/  BRA `(.L_x_97) ;  /* 0x0000000000087947 */ /* 0x000fea0003800000 */
.L_x_95:
[----:B------:R-:W-:Y:S02]  /*4c40*/  MOV R2, 0x4c60 ;  /* 0x00004c6000027802 */ /* 0x000fe40000000f00 */
[----:B-1--45:R-:W-:Y:S05]  /*4c50*/  CALL.REL.NOINC `($__internal_2_$__cuda_sm10x_tcgen05_guardrail_trap_unallocated_columns_being_dealloced) ;  /* 0x0000004400207944 */ /* 0x032fea0003c00000 */
.L_x_97:
[----:B------:R-:W-:Y:S01]  /*4c60*/  NOP ;  /* 0x0000000000007918 */ /* 0x000fe20000000000 */
[----:B-1----:R-:W-:Y:S05]  /*4c70*/  EXIT ;  /* 0x000000000000794d */ /* 0x002fea0003800000 */
.L_x_79:
[----:B------:R-:W-:-:S09]  /*4c80*/  UISETP.NE.OR UP2, UPT, UR8, 0x3, !UP2 ;  /* 0x000000030800788c */ /* 0x000fd2000d745670 */
[----:B------:R-:W-:Y:S05]  /*4c90*/  BRA.U UP2, `(.L_x_98) ;  /* 0x0000000902c87547 */ /* 0x000fea000b800000 */
[----:B------:R-:W1:Y:S01]  /*4ca0*/  LDCU.64 UR6, c[0x0][0x888] ;  /* 0x00011100ff0677ac */ /* 0x000e620008000a00 */
[----:B------:R-:W2:Y:S01]  /*4cb0*/  LDC R0, c[0x0][0xb30] ;  /* 0x0002cc00ff007b82 */ /* 0x000ea20000000800 */
[----:B------:R-:W-:Y:S01]  /*4cc0*/  IMAD.MOV.U32 R30, RZ, RZ, 0x1 ;  /* 0x00000001ff1e7424 */ /* 0x000fe200078e00ff */
[----:B------:R-:W-:Y:S01]  /*4cd0*/  CS2R R28, SRZ ;  /* 0x00000000001c7805 */ /* 0x000fe2000001ff00 */
[----:B------:R-:W4:Y:S01]  /*4ce0*/  LDCU.64 UR4, c[0x0][0x890] ;  /* 0x00011200ff0477ac */ /* 0x000f220008000a00 */
[----:B------:R-:W-:Y:S01]  /*4cf0*/  IMAD.MOV.U32 R25, RZ, RZ, 0x2000 ;  /* 0x00002000ff197424 */ /* 0x000fe200078e00ff */
[----:B------:R-:W-:-:S03]  /*4d00*/  UMOV UR8, 0x400 ;  /* 0x0000040000087882 */ /* 0x000fc60000000000 */
[----:B------:R-:W3:Y:S01]  /*4d10*/  LDC R19, c[0x0][0x370] ;  /* 0x0000dc00ff137b82 */ /* 0x000ee20000000800 */
[----:B------:R-:W-:-:S07]  /*4d20*/  UPLOP3.LUT UP1, UPT, UPT, UPT, UPT, 0x40, 0x4 ;  /* 0x000000000004789c */ /* 0x000fce0003f2e870 */
[----:B------:R-:W3:Y:S01]  /*4d30*/  LDC R2, c[0x0][0xb0c] ;  /* 0x0002c300ff027b82 */ /* 0x000ee20000000800 */
[----:B-1----:R-:W-:Y:S02]  /*4d40*/  UISETP.NE.U32.AND UP2, UPT, UR6, URZ, UPT ;  /* 0x000000ff0600728c */ /* 0x002fe4000bf45070 */
[----:B------:R-:W-:Y:S02]  /*4d50*/  ULEA UR6, UR37, UR8, 0x18 ;  /* 0x0000000825067291 */ /* 0x000fe4000f8ec0ff */
[----:B------:R-:W-:Y:S02]  /*4d60*/  UISETP.NE.AND.EX UP2, UPT, UR7, URZ, UPT, UP2 ;  /* 0x000000ff0700728c */ /* 0x000fe4000bf45320 */
[----:B------:R-:W-:Y:S01]  /*4d70*/  UIADD3 UR7, UPT, UPT, UR6, 0x220, URZ ;  /* 0x0000022006077890 */ /* 0x000fe2000fffe0ff */
[----:B------:R-:W1:Y:S01]  /*4d80*/  LDC R18, c[0x0][0xb20] ;  /* 0x0002c800ff127b82 */ /* 0x000e620000000800 */
[----:B----4-:R-:W-:Y:S01]  /*4d90*/  UISETP.NE.U32.AND UP3, UPT, UR4, URZ, UPT ;  /* 0x000000ff0400728c */ /* 0x010fe2000bf65070 */
[----:B--2---:R-:W-:Y:S01]  /*4da0*/  ISETP.NE.AND P1, PT, R0, 0x1, PT ;  /* 0x000000010000780c */ /* 0x004fe20003f25270 */
[----:B------:R-:W-:-:S02]  /*4db0*/  UPRMT UR37, UR37, 0x654, UR7 ;  /* 0x0000065425257896 */ /* 0x000fc40008000007 */
[----:B------:R-:W-:-:S03]  /*4dc0*/  UISETP.NE.AND.EX UP3, UPT, UR5, URZ, UPT, UP3 ;  /* 0x000000ff0500728c */ /* 0x000fc6000bf65330 */
[----:B------:R-:W2:Y:S08]  /*4dd0*/  LDC.64 R32, c[0x0][0x348] ;  /* 0x0000d200ff207b82 */ /* 0x000eb00000000a00 */
[----:B------:R-:W4:Y:S08]  /*4de0*/  LDC.64 R16, c[0x0][0xb10] ;  /* 0x0002c400ff107b82 */ /* 0x000f300000000a00 */
[----:B------:R-:W1:Y:S08]  /*4df0*/  LDC.64 R6, c[0x0][0xb18] ;  /* 0x0002c600ff067b82 */ /* 0x000e700000000a00 */
[----:B------:R-:W1:Y:S08]  /*4e00*/  LDC.64 R4, c[0x0][0xb28] ;  /* 0x0002ca00ff047b82 */ /* 0x000e700000000a00 */
[----:B---3--:R-:W1:Y:S02]  /*4e10*/  LDC R24, c[0x0][0x374] ;  /* 0x0000dd00ff187b82 */ /* 0x008e640000000800 */
.L_x_106:
[C---:B------:R-:W-:Y:S02]  /*4e20*/  LEA R0, R29.reuse, UR6, 0x3 ;  /* 0x000000061d007c11 */ /* 0x040fe4000f8e18ff */
[----:B------:R-:W-:Y:S02]  /*4e30*/  SHF.L.U32 R3, R28, 0x1f, RZ ;  /* 0x0000001f1c037819 */ /* 0x000fe400000006ff */
[----:B------:R-:W-:Y:S02]  /*4e40*/  LEA R20, R29, UR6, 0x4 ;  /* 0x000000061d147c11 */ /* 0x000fe4000f8e20ff */
[----:B---3--:R-:W3:Y:S02]  /*4e50*/  SYNCS.PHASECHK.TRANS64.TRYWAIT P0, [R0+URZ+0x240], R3 ;  /* 0x00024003000075a7 */ /* 0x008ee400080011ff */
[----:B---3--:R-:W-:Y:S05]  /*4e60*/  @!P0 BRA `(.L_x_99) ;  /* 0x0000004000008947 */ /* 0x008fea0003800000 */
.L_x_213:
[----:B------:R-:W-:Y:S01]  /*4e70*/  ISETP.GE.AND P0, PT, R72, 0x1, PT ;  /* 0x000000014800780c */ /* 0x000fe20003f06270 */
[----:B------:R-:W1:Y:S01]  /*4e80*/  LDS.128 R20, [R20+0x2d0] ;  /* 0x0002d00014147984 */ /* 0x000e620000000c00 */
[----:B------:R-:W-:Y:S01]  /*4e90*/  ISETP.NE.U32.AND P4, PT, RZ, UR4, PT ;  /* 0x00000004ff007c0c */ /* 0x000fe2000bf85070 */
[----:B---3--:R-:W-:Y:S01]  /*4ea0*/  VIADD R0, R0, 0x250 ;  /* 0x0000025000007836 */ /* 0x008fe20000000000 */
[----:B------:R-:W-:Y:S02]  /*4eb0*/  SHF.L.U32 R26, R30, 0x1f, RZ ;  /* 0x0000001f1e1a7819 */ /* 0x000fe400000006ff */
[----:B------:R-:W-:Y:S02]  /*4ec0*/  ISETP.NE.AND.EX P4, PT, RZ, UR5, PT, P4 ;  /* 0x00000005ff007c0c */ /* 0x000fe4000bf85340 */
[----:B------:R-:W-:Y:S01]  /*4ed0*/  PRMT R0, RZ, 0x654, R0 ;  /* 0x00000654ff007816 */ /* 0x000fe20000000000 */
[----:B------:R-:W-:Y:S01]  /*4ee0*/  @!PT LDS RZ, [RZ] ;  /* 0x00000000fffff984 */ /* 0x000fe20000000800 */
[----:B------:R-:W-:Y:S01]  /*4ef0*/  @!PT LDS RZ, [RZ] ;  /* 0x00000000fffff984 */ /* 0x000fe20000000800 */
[----:B------:R-:W-:Y:S01]  /*4f00*/  @!PT LDS RZ, [RZ] ;  /* 0x00000000fffff984 */ /* 0x000fe20000000800 */
[----:B------:R-:W-:Y:S01]  /*4f10*/  @!PT LDS RZ, [RZ] ;  /* 0x00000000fffff984 */ /* 0x000fe20000000800 */
[----:B------:R3:W-:Y:S06]  /*4f20*/  MEMBAR.ALL.CTA ;  /* 0x0000000000007992 */ /* 0x0007ec0000008000 */
[----:B---3--:R-:W3:Y:S02]  /*4f30*/  FENCE.VIEW.ASYNC.S ;  /* 0x00000000000073c6 */ /* 0x008ee40000000000 */
[----:B---3--:R3:W-:Y:S01]  /*4f40*/  SYNCS.ARRIVE.TRANS64.RED.A1T0 RZ, [R0+URZ], RZ ;  /* 0x000000ff00ff79a7 */ /* 0x0087e200081004ff */
[----:B-1----:R-:W-:Y:S11]  /*4f50*/  LOP3.LUT P3, RZ, R22, 0x1, RZ, 0xc0, !PT ;  /* 0x0000000116ff7812 */ /* 0x002ff6000786c0ff */
[----:B------:R-:W-:Y:S02]  /*4f60*/  @!UPT UIADD3 URZ, UPT, UPT, URZ, URZ, URZ ;  /* 0x000000fffffff290 */ /* 0x000fe4000fffe0ff */
[----:B------:R-:W-:Y:S02]  /*4f70*/  @P3 MOV R13, R20 ;  /* 0x00000014000d3202 */ /* 0x000fe40000000f00 */
[----:B------:R-:W-:Y:S01]  /*4f80*/  @P3 LOP3.LUT R8, R21, 0xffff, RZ, 0xc0, !PT ;  /* 0x0000ffff15083812 */ /* 0x000fe200078ec0ff */
[----:B---3--:R-:W-:Y:S06]  /*4f90*/  @!P0 BRA `(.L_x_100) ;  /* 0x0000000000a48947 */ /* 0x008fec0003800000 */
[----:B------:R-:W-:Y:S01]  /*4fa0*/  IMAD.HI.U32 R31, R24, R7, RZ ;  /* 0x00000007181f7227 */ /* 0x000fe200078e00ff */
[----:B------:R-:W-:Y:S02]  /*4fb0*/  ISETP.NE.AND P0, PT, R6, 0x1, PT ;  /* 0x000000010600780c */ /* 0x000fe40003f05270 */
[----:B------:R-:W-:Y:S01]  /*4fc0*/  ISETP.NE.AND P2, PT, R72, 0x1, PT ;  /* 0x000000014800780c */ /* 0x000fe20003f45270 */
[----:B----4-:R-:W-:Y:S01]  /*4fd0*/  IMAD.HI.U32 R34, R19, R16, RZ ;  /* 0x0000001013227227 */ /* 0x010fe200078e00ff */
[----:B------:R-:W-:Y:S02]  /*4fe0*/  SHF.R.U32.HI R31, RZ, R18, R31 ;  /* 0x00000012ff1f7219 */ /* 0x000fe4000001161f */
[----:B------:R-:W-:Y:S01]  /*4ff0*/  ISETP.NE.AND P5, PT, R2, 0x1, PT ;  /* 0x000000010200780c */ /* 0x000fe20003fa5270 */
[----:B------:R-:W-:Y:S01]  /*5000*/  IMAD.HI.U32 R36, R13, R16, RZ ;  /* 0x000000100d247227 */ /* 0x000fe200078e00ff */
[----:B------:R-:W-:Y:S02]  /*5010*/  SHF.R.U32.HI R34, RZ, R17, R34 ;  /* 0x00000011ff227219 */ /* 0x000fe40000011622 */
[----:B------:R-:W-:Y:S01]  /*5020*/  SEL R3, R24, R31, !P0 ;  /* 0x0000001f18037207 */ /* 0x000fe20004000000 */
[C---:B------:R-:W-:Y:S01]  /*5030*/  IMAD.HI.U32 R31, R8.reuse, R7, RZ ;  /* 0x00000007081f7227 */ /* 0x040fe200078e00ff */
[----:B------:R-:W-:Y:S02]  /*5040*/  SEL R11, R19, R34, !P5 ;  /* 0x00000022130b7207 */ /* 0x000fe40006800000 */
[----:B------:R-:W-:Y:S01]  /*5050*/  SHF.R.U32.HI R36, RZ, R17, R36 ;  /* 0x00000011ff247219 */ /* 0x000fe20000011624 */
[----:B------:R-:W-:Y:S01]  /*5060*/  IMAD.HI.U32 R38, R3, R4, RZ ;  /* 0x0000000403267227 */ /* 0x000fe200078e00ff */
[----:B------:R-:W-:Y:S03]  /*5070*/  SHF.R.U32.HI R31, RZ, R18, R31 ;  /* 0x00000012ff1f7219 */ /* 0x000fe6000001161f */
[----:B------:R-:W-:Y:S01]  /*5080*/  IMAD.HI.U32 R34, R11, R4, RZ ;  /* 0x000000040b227227 */ /* 0x000fe200078e00ff */
[----:B------:R-:W-:Y:S02]  /*5090*/  @P2 SHF.R.U32.HI R3, RZ, R5, R38 ;  /* 0x00000005ff032219 */ /* 0x000fe40000011626 */
[----:B------:R-:W-:Y:S02]  /*50a0*/  SEL R9, R8, R31, !P0 ;  /* 0x0000001f08097207 */ /* 0x000fe40004000000 */
[----:B------:R-:W-:Y:S01]  /*50b0*/  @P2 SHF.R.U32.HI R11, RZ, R5, R34 ;  /* 0x00000005ff0b2219 */ /* 0x000fe20000011622 */
[C---:B------:R-:W-:Y:S01]  /*50c0*/  IMAD R10, R72.reuse, R3, RZ ;  /* 0x00000003480a7224 */ /* 0x040fe200078e02ff */
[----:B------:R-:W-:Y:S01]  /*50d0*/  SEL R3, R13, R36, !P5 ;  /* 0x000000240d037207 */ /* 0x000fe20006800000 */
[C---:B------:R-:W-:Y:S03]  /*50e0*/  IMAD.HI.U32 R14, R9.reuse, R4, RZ ;  /* 0x00000004090e7227 */ /* 0x040fe600078e00ff */
[----:B------:R-:W-:Y:S01]  /*50f0*/  ISETP.GE.AND P0, PT, R9, R10, PT ;  /* 0x0000000a0900720c */ /* 0x000fe20003f06270 */
[C---:B------:R-:W-:Y:S01]  /*5100*/  IMAD R12, R72.reuse, R11, RZ ;  /* 0x0000000b480c7224 */ /* 0x040fe200078e02ff */
[-C--:B------:R-:W-:Y:S04]  /*5110*/  SHF.R.U32.HI R14, RZ, R5.reuse, R14 ;  /* 0x00000005ff0e7219 */ /* 0x080fe8000001160e */
[----:B------:R-:W-:Y:S02]  /*5120*/  ISETP.GE.OR P0, PT, R3, R12, P0 ;  /* 0x0000000c0300720c */ /* 0x000fe40000706670 */
[----:B------:R-:W-:Y:S05]  /*5130*/  SEL R15, R9, R14, !P2 ;  /* 0x0000000e090f7207 */ /* 0x000fea0005000000 */
[----:B------:R-:W-:Y:S04]  /*5140*/  IMAD.MOV R14, RZ, RZ, -R15 ;  /* 0x000000ffff0e7224 */ /* 0x000fe800078e0a0f */
[----:B------:R-:W-:Y:S02]  /*5150*/  IMAD R14, R72, R14, R9 ;  /* 0x0000000e480e7224 */ /* 0x000fe400078e0209 */
[C---:B------:R-:W-:Y:S05]  /*5160*/  @!P0 IMAD.HI.U32 R10, R3.reuse, R4, RZ ;  /* 0x00000004030a8227 */ /* 0x040fea00078e00ff */
[----:B------:R-:W-:Y:S04]  /*5170*/  @!P0 SHF.R.U32.HI R10, RZ, R5, R10 ;  /* 0x00000005ff0a8219 */ /* 0x000fe8000001160a */
[----:B------:R-:W-:Y:S01]  /*5180*/  @!P0 SEL R0, R3, R10, !P2 ;  /* 0x0000000a03008207 */ /* 0x000fe20005000000 */
[----:B------:R-:W-:Y:S03]  /*5190*/  IMAD.MOV R10, RZ, RZ, -R3 ;  /* 0x000000ffff0a7224 */ /* 0x000fe600078e0a03 */
[----:B------:R-:W-:Y:S01]  /*51a0*/  @!P0 IADD3 R15, PT, PT, R15, -R0, RZ ;  /* 0x800000000f0f8210 */ /* 0x000fe20007ffe0ff */
[----:B------:R-:W-:Y:S01]  /*51b0*/  @!P0 IMAD R0, R11, R14, R0 ;  /* 0x0000000e0b008224 */ /* 0x000fe200078e0200 */
[----:B------:R-:W-:Y:S01]  /*51c0*/  IADD3 R11, PT, PT, -R9, RZ, RZ ;  /* 0x000000ff090b7210 */ /* 0x000fe20007ffe1ff */
[----:B------:R-:W-:Y:S02]  /*51d0*/  IMAD R13, R2, R10, R13 ;  /* 0x0000000a020d7224 */ /* 0x000fe400078e020d */
[----:B------:R-:W-:Y:S02]  /*51e0*/  @!P0 IMAD R9, R15, R72, R3 ;  /* 0x000000480f098224 */ /* 0x000fe400078e0203 */
[----:B------:R-:W-:Y:S02]  /*51f0*/  @!P0 IMAD.MOV.U32 R3, RZ, RZ, R0 ;  /* 0x000000ffff038224 */ /* 0x000fe400078e0000 */
[----:B------:R-:W-:Y:S02]  /*5200*/  IMAD R8, R6, R11, R8 ;  /* 0x0000000b06087224 */ /* 0x000fe400078e0208 */
[----:B------:R-:W-:Y:S02]  /*5210*/  IMAD R13, R3, R2, R13 ;  /* 0x00000002030d7224 */ /* 0x000fe400078e020d */
[----:B------:R-:W-:Y:S02]  /*5220*/  IMAD R8, R9, R6, R8 ;  /* 0x0000000609087224 */ /* 0x000fe400078e0208 */
.L_x_100:
[----:B------:R-:W-:Y:S05]  /*5230*/  BRA.U UP1, `(.L_x_101) ;  /* 0x0000000101107547 */ /* 0x000fea000b800000 */
[----:B------:R-:W-:Y:S04]  /*5240*/  MOV R0, UR13 ;  /* 0x0000000d00007c02 */ /* 0x000fe80008000f00 */
[----:B------:R-:W-:Y:S04]  /*5250*/  SHF.L.U32 R3, R0, 0x1f, RZ ;  /* 0x0000001f00037819 */ /* 0x000fe800000006ff */
[----:B------:R-:W1:Y:S02]  /*5260*/  SYNCS.PHASECHK.TRANS64.TRYWAIT P0, [UR6+0x238], R3 ;  /* 0x00023803ff0075a7 */ /* 0x000e640008001106 */
[----:B-1----:R-:W-:Y:S05]  /*5270*/  @!P0 BRA `(.L_x_102) ;  /* 0x0000003c00108947 */ /* 0x002fea0003800000 */
.L_x_101:
[----:B------:R-:W-:Y:S05]  /*5280*/  BRA.U !UP3, `(.L_x_103) ;  /* 0x000000010b347547 */ /* 0x000fea000b800000 */
[----:B------:R-:W-:Y:S01]  /*5290*/  UPLOP3.LUT UP0, UPT, UPT, UPT, UP2, 0x80, 0x8 ;  /* 0x000000000008789c */ /* 0x000fe20003f0f020 */
[----:B-1----:R-:W-:Y:S02]  /*52a0*/  HFMA2 R0, -RZ, RZ, 0, 5.9604644775390625e-08 ;  /* 0x00000001ff007431 */ /* 0x002fe400000001ff */
[----:B------:R-:W-:Y:S03]  /*52b0*/  IMAD.MOV.U32 R164, RZ, RZ, 0x1 ;  /* 0x00000001ffa47424 */ /* 0x000fe600078e00ff */
[----:B------:R-:W-:Y:S05]  /*52c0*/  PLOP3.LUT P0, PT, PT, PT, UP0, 0x80, 0x8 ;  /* 0x000000000008781c */ /* 0x000fea0003f0f008 */
[----:B------:R-:W1:Y:S01]  /*52d0*/  @UP0 LDCU.64 UR8, c[0x0][0x888] ;  /* 0x00011100ff0807ac */ /* 0x000e620008000a00 */
[----:B------:R-:W-:Y:S07]  /*52e0*/  @UP0 UIMAD UR7, UR36, UR4, URZ ;  /* 0x00000004240702a4 */ /* 0x000fee000f8e02ff */
[----:B------:R-:W-:Y:S01]  /*52f0*/  @!P0 PRMT R164, R0, 0x7610, R164 ;  /* 0x0000761000a48816 */ /* 0x000fe200000000a4 */
[----:B-1----:R-:W-:Y:S03]  /*5300*/  @UP0 UIMAD.WIDE UR8, UR7, 0x4, UR8 ;  /* 0x00000004070808a5 */ /* 0x002fe6000f8e0208 */
[----:B------:R-:W1:Y:S03]  /*5310*/  @!UP0 LDCU UR7, c[0x0][0x880] ;  /* 0x00011000ff0787ac */ /* 0x000e660008000800 */
[----:B------:R-:W-:Y:S01]  /*5320*/  IMAD.U32 R10, RZ, RZ, UR8 ;  /* 0x00000008ff0a7e24 */ /* 0x000fe2000f8e00ff */
[----:B------:R-:W-:Y:S05]  /*5330*/  MOV R11, UR9 ;  /* 0x00000009000b7c02 */ /* 0x000fea0008000f00 */
[----:B-----5:R3:W5:Y:S02]  /*5340*/  @P0 LDG.E R81, desc[UR40][R10.64] ;  /* 0x000000280a510981 */ /* 0x020764000c1e1900 */
[----:B-1-3--:R-:W-:Y:S07]  /*5350*/  @!P0 IMAD.U32 R81, RZ, RZ, UR7 ;  /* 0x00000007ff518e24 */ /* 0x00afee000f8e00ff */
.L_x_103:
[----:B-----5:R-:W-:Y:S01]  /*5360*/  @!P4 FSETP.EQ.AND P5, PT, R81, RZ, PT ;  /* 0x000000ff5100c20b */ /* 0x020fe20003fa2000 */
[----:B------:R-:W-:Y:S01]  /*5370*/  @!UPT UIADD3 URZ, UPT, UPT, URZ, URZ, URZ ;  /* 0x000000fffffff290 */ /* 0x000fe2000fffe0ff */
[----:B------:R-:W-:Y:S11]  /*5380*/  @!P4 BRA `(.L_x_104) ;  /* 0x000000000014c947 */ /* 0x000ff60003800000 */
[----:B------:R-:W-:Y:S02]  /*5390*/  LOP3.LUT P0, RZ, R164, 0xff, RZ, 0xc0, !PT ;  /* 0x000000ffa4ff7812 */ /* 0x000fe4000780c0ff */
[----:B------:R-:W-:Y:S04]  /*53a0*/  PLOP3.LUT P5, PT, PT, PT, UP0, 0x80, 0x8 ;  /* 0x000000000008781c */ /* 0x000fe80003faf008 */
[----:B------:R-:W-:Y:S07]  /*53b0*/  PLOP3.LUT P5, PT, P5, PT, PT, 0x8, 0x80 ;  /* 0x000000000080781c */ /* 0x000fee0002fae170 */
[----:B------:R-:W-:Y:S11]  /*53c0*/  @P0 FSETP.EQ.AND P5, PT, R81, RZ, PT ;  /* 0x000000ff5100020b */ /* 0x000ff60003fa2000 */
[----:B------:R-:W-:Y:S02]  /*53d0*/  @!UPT UIADD3 URZ, UPT, UPT, URZ, URZ, URZ ;  /* 0x000000fffffff290 */ /* 0x000fe4000fffe0ff */
.L_x_104:
[----:B------:R-:W3:Y:S01]  /*53e0*/  SYNCS.PHASECHK.TRANS64.TRYWAIT P4, [UR6+0x228], R26 ;  /* 0x0002281aff0075a7 */ /* 0x000ee20008081106 */
[----:B------:R-:W-:Y:S01]  /*53f0*/  @P3 SHF.R.U32.HI R27, RZ, 0x10, R21 ;  /* 0x00000010ff1b3819 */ /* 0x000fe20000011615 */
[----:B------:R-:W-:Y:S01]  /*5400*/  VIADD R29, R29, 0x1 ;  /* 0x000000011d1d7836 */ /* 0x000fe20000000000 */
[----:B------:R-:W5:Y:S08]  /*5410*/  LDC.64 R14, c[0x0][0xb10] ;  /* 0x0002c400ff0e7b82 */ /* 0x000f700000000a00 */
[----:B------:R-:W2:Y:S08]  /*5420*/  LDC.64 R10, c[0x0][0xb18] ;  /* 0x0002c600ff0a7b82 */ /* 0x000eb00000000a00 */
[----:B-1----:R-:W1:Y:S08]  /*5430*/  @!P1 LDC R0, c[0x0][0xb20] ;  /* 0x0002c800ff009b82 */ /* 0x002e700000000800 */
[----:B------:R-:W4:Y:S01]  /*5440*/  @!P1 LDC R3, c[0x0][0xb0c] ;  /* 0x0002c300ff039b82 */ /* 0x000f220000000800 */
[----:B-----5:R-:W-:Y:S05]  /*5450*/  @!P1 IMAD.HI.U32 R14, R13, R14, RZ ;  /* 0x0000000e0d0e9227 */ /* 0x020fea00078e00ff */
[----:B------:R-:W-:Y:S01]  /*5460*/  @!P1 SHF.R.U32.HI R14, RZ, R15, R14 ;  /* 0x0000000fff0e9219 */ /* 0x000fe2000001160e */
[----:B--2---:R-:W-:Y:S01]  /*5470*/  @!P1 IMAD.HI.U32 R11, R8, R11, RZ ;  /* 0x0000000b080b9227 */ /* 0x004fe200078e00ff */
[----:B------:R-:W-:Y:S04]  /*5480*/  @!P1 ISETP.NE.AND P0, PT, R10, 0x1, PT ;  /* 0x000000010a00980c */ /* 0x000fe80003f05270 */
[----:B-1----:R-:W-:Y:S02]  /*5490*/  @!P1 SHF.R.U32.HI R9, RZ, R0, R11 ;  /* 0x00000000ff099219 */ /* 0x002fe4000001160b */
[----:B----4-:R-:W-:Y:S02]  /*54a0*/  @!P1 ISETP.NE.AND P2, PT, R3, 0x1, PT ;  /* 0x000000010300980c */ /* 0x010fe40003f45270 */
[----:B------:R-:W-:Y:S02]  /*54b0*/  @!P1 SEL R9, R8, R9, !P0 ;  /* 0x0000000908099207 */ /* 0x000fe40004000000 */
[----:B------:R-:W-:Y:S02]  /*54c0*/  ELECT P0, URZ, PT ;  /* 0x0000000000ff782f */ /* 0x000fe40003800000 */
[----:B------:R-:W-:Y:S05]  /*54d0*/  @!P1 SEL R14, R13, R14, !P2 ;  /* 0x0000000e0d0e9207 */ /* 0x000fea0005000000 */
[----:B------:R-:W-:Y:S02]  /*54e0*/  @!P1 IMAD.IADD R0, R9, 0x1, -R14 ;  /* 0x0000000109009824 */ /* 0x000fe400078e0a0e */
[----:B------:R-:W-:Y:S02]  /*54f0*/  @!P1 IMAD.IADD R9, R14, 0x1, -R9 ;  /* 0x000000010e099824 */ /* 0x000fe400078e0a09 */
[----:B------:R-:W-:Y:S02]  /*5500*/  @!P1 IMAD R13, R0, R3, R13 ;  /* 0x00000003000d9224 */ /* 0x000fe400078e020d */
[----:B------:R-:W-:Y:S01]  /*5510*/  @!P1 IMAD R8, R9, R10, R8 ;  /* 0x0000000a09089224 */ /* 0x000fe200078e0208 */
[----:B---3--:R-:W-:Y:S06]  /*5520*/  @!P4 BRA `(.L_x_105) ;  /* 0x00000038007cc947 */ /* 0x008fec0003800000 */
.L_x_216:
[----:B------:R-:W-:Y:S01]  /*5530*/  PLOP3.LUT P5, PT, P5, P0, PT, 0xf2, 0x2f ;  /* 0x00000000002f781c */ /* 0x000fe20002fa1e72 */
[----:B------:R-:W-:Y:S01]  /*5540*/  UMOV UR14, 0x0 ;  /* 0x00000000000e7882 */ /* 0x000fe20000000000 */
[----:B------:R-:W-:Y:S01]  /*5550*/  LOP3.LUT R30, R30, 0x1, RZ, 0x3c, !PT ;  /* 0x000000011e1e7812 */ /* 0x000fe200078e3cff */
[----:B------:R-:W-:Y:S01]  /*5560*/  UMOV UR15, 0x10000000 ;  /* 0x10000000000f7882 */ /* 0x000fe20000000000 */
[----:B------:R-:W-:Y:S01]  /*5570*/  UMOV UR12, UR36 ;  /* 0x00000024000c7c82 */ /* 0x000fe20008000000 */
[----:B------:R-:W-:Y:S08]  /*5580*/  @P3 R2UR UR36, R27 ;  /* 0x000000001b2432ca */ /* 0x000ff000000e0000 */
[----:B-1----:R-:W-:Y:S01]  /*5590*/  @!P5 IADD3 R3, P0, PT, R32, 0x580, RZ ;  /* 0x000005802003d810 */ /* 0x002fe20007f1e0ff */
[----:B------:R-:W-:Y:S01]  /*55a0*/  @!P5 IMAD.SHL.U32 R155, R155, 0x40, RZ ;  /* 0x000000409b9bd824 */ /* 0x000fe200078e00ff */
[----:B------:R-:W-:Y:S01]  /*55b0*/  VOTEU.ALL UP1, P5 ;  /* 0x0000000000ff7886 */ /* 0x000fe20002820000 */
[----:B------:R-:W-:Y:S01]  /*55c0*/  @!P5 IMAD.SHL.U32 R165, R165, 0x80, RZ ;  /* 0x00000080a5a5d824 */ /* 0x000fe200078e00ff */
[----:B------:R-:W-:Y:S01]  /*55d0*/  @!P5 R2UR UR8, R3 ;  /* 0x000000000308d2ca */ /* 0x000fe200000e0000 */
[----:B------:R-:W-:Y:S01]  /*55e0*/  @!P5 IMAD.X R0, RZ, RZ, R33, P0 ;  /* 0x000000ffff00d224 */ /* 0x000fe200000e0621 */
[----:B------:R-:W-:Y:S01]  /*55f0*/  @!P5 R2UR UR10, R155 ;  /* 0x000000009b0ad2ca */ /* 0x000fe200000e0000 */
[----:B------:R-:W-:Y:S01]  /*5600*/  @!UP1 UIADD3 UR9, UPT, UPT, UR6, 0x220, URZ ;  /* 0x0000022006099890 */ /* 0x000fe2000fffe0ff */
[----:B------:R-:W-:Y:S01]  /*5610*/  @!P5 R2UR UR11, R165 ;  /* 0x00000000a50bd2ca */ /* 0x000fe200000e0000 */
[----:B------:R-:W-:Y:S01]  /*5620*/  IMAD.IADD R155, R8, 0x1, R143 ;  /* 0x00000001089b7824 */ /* 0x000fe200078e028f */
[----:B------:R-:W-:Y:S01]  /*5630*/  @!P5 R2UR UR7, R0 ;  /* 0x000000000007d2ca */ /* 0x000fe200000e0000 */
[----:B------:R-:W-:Y:S01]  /*5640*/  IMAD.IADD R165, R13, 0x1, R154 ;  /* 0x000000010da57824 */ /* 0x000fe200078e029a */
[C---:B------:R-:W-:Y:S04]  /*5650*/  ISETP.NE.AND P0, PT, R29.reuse, 0x2, PT ;  /* 0x000000021d00780c */ /* 0x040fe80003f05270 */
[----:B------:R-:W-:Y:S01]  /*5660*/  SEL R3, RZ, 0x1, P0 ;  /* 0x00000001ff037807 */ /* 0x000fe20000000000 */
[----:B------:R-:W-:Y:S01]  /*5670*/  IMAD.U32 R10, RZ, RZ, UR8 ;  /* 0x00000008ff0a7e24 */ /* 0x000fe2000f8e00ff */
[----:B------:R-:W-:Y:S01]  /*5680*/  @!UP1 UIADD3 UR8, UPT, UPT, UR6, 0x400, URZ ;  /* 0x0000040006089890 */ /* 0x000fe2000fffe0ff */
[----:B------:R-:W-:Y:S01]  /*5690*/  SEL R29, R29, RZ, P0 ;  /* 0x000000ff1d1d7207 */ /* 0x000fe20000000000 */
[----:B------:R-:W-:Y:S01]  /*56a0*/  VOTEU.ALL UP1, P5 ;  /* 0x0000000000ff7886 */ /* 0x000fe20002820000 */
[----:B------:R-:W-:Y:S02]  /*56b0*/  LOP3.LUT R28, R28, R3, RZ, 0x3c, !PT ;  /* 0x000000031c1c7212 */ /* 0x000fe400078e3cff */
[----:B------:R-:W-:Y:S01]  /*56c0*/  IMAD.U32 R11, RZ, RZ, UR7 ;  /* 0x00000007ff0b7e24 */ /* 0x000fe2000f8e00ff */
[----:B------:R-:W-:Y:S04]  /*56d0*/  @!P5 R2UR UR16, R10 ;  /* 0x000000000a10d2ca */ /* 0x000fe800000e0000 */
[----:B------:R-:W-:Y:S11]  /*56e0*/  @!P5 R2UR UR17, R11 ;  /* 0x000000000b11d2ca */ /* 0x000ff600000e0000 */
[----:B------:R-:W-:Y:S02]  /*56f0*/  @!UPT UIADD3 URZ, UPT, UPT, URZ, URZ, URZ ;  /* 0x000000fffffff290 */ /* 0x000fe4000fffe0ff */
[----:B------:R3:W-:Y:S01]  /*5700*/  @!UP1 UTMALDG.3D [UR8], [UR16], desc[UR14] ;  /* 0x00000e08100095b4 */ /* 0x0007e20008011000 */
[----:B------:R3:W-:Y:S01]  /*5710*/  @!P5 SYNCS.ARRIVE.TRANS64.RED.A0TR RZ, [UR6+0x220], R25 ;  /* 0x00022019ffffd9a7 */ /* 0x0007e20008300406 */
[----:B------:R-:W-:Y:S01]  /*5720*/  UPLOP3.LUT UP1, UPT, UPT, UPT, UPT, 0x80, 0x8 ;  /* 0x000000000008789c */ /* 0x000fe20003f2f070 */
[----:B------:R-:W-:Y:S01]  /*5730*/  SYNCS.ARRIVE.TRANS64.RED.A1T0 RZ, [UR37], RZ ;  /* 0x000000ffffff79a7 */ /* 0x000fe20008100425 */
[----:B------:R-:W-:Y:S09]  /*5740*/  @P3 BRA `(.L_x_106) ;  /* 0xfffffff400b43947 */ /* 0x000ff2000383ffff */
[----:B------:R-:W-:Y:S07]  /*5750*/  MOV R0, UR6 ;  /* 0x0000000600007c02 */ /* 0x000fee0008000f00 */
.L_x_107:
[----:B-1----:R-:W-:-:S04]  /*5760*/  SHF.L.U32 R3, R30, 0x1f, RZ ;  /* 0x0000001f1e037819 */ /* 0x002fc800000006ff */
[----:B------:R1:W2:Y:S03]  /*5770*/  SYNCS.PHASECHK.TRANS64.TRYWAIT P0, [R0+URZ+0x228], R3 ;  /* 0x00022803000075a7 */ /* 0x0002a600080011ff */
[----:B--2---:R-:W-:Y:S05]  /*5780*/  @!P0 NANOSLEEP.SYNCS 0x989680 ;  /* 0x009896800000895d */ /* 0x004fea0003900000 */
[----:B------:R-:W2:Y:S02]  /*5790*/  @!P0 SYNCS.PHASECHK.TRANS64 P0, [R0+URZ+0x228], R3 ;  /* 0x00022803000085a7 */ /* 0x000ea400080010ff */
[----:B--23--:R-:W-:Y:S05]  /*57a0*/  @P0 EXIT ;  /* 0x000000000000094d */ /* 0x00cfea0003800000 */
[----:B------:R-:W-:Y:S05]  /*57b0*/  BRA `(.L_x_107) ;  /* 0xfffffffc00e87947 */ /* 0x000fea000383ffff */
.L_x_98:
[----:B------:R-:W-:-:S06]  /*57c0*/  UISETP.GE.AND UP1, UPT, UR8, 0x4, UPT ;  /* 0x000000040800788c */ /* 0x000fcc000bf26270 */
[----:B------:R-:W-:-:S13]  /*57d0*/  PLOP3.LUT P0, PT, PT, PT, UP1, 0x80, 0x8 ;  /* 0x000000000008781c */ /* 0x000fda0003f0f018 */
[----:B------:R-:W-:Y:S05]  /*57e0*/  @!P0 EXIT ;  /* 0x000000000000894d */ /* 0x000fea0003800000 */
[----:B------:R-:W-:Y:S01]  /*57f0*/  BAR.SYNC.DEFER_BLOCKING 0x6, 0xa0 ;  /* 0x0182800000007b1d */ /* 0x000fe20000010000 */
[C---:B------:R-:W-:Y:S02]  /*5800*/  IMAD.SHL.U32 R3, R166.reuse, 0x40, RZ ;  /* 0x00000040a6037824 */ /* 0x040fe400078e00ff */
[----:B------:R-:W-:Y:S02]  /*5810*/  HFMA2 R76, -RZ, RZ, 0, 0 ;  /* 0x00000000ff4c7431 */ /* 0x000fe400000001ff */
[C---:B------:R-:W-:Y:S01]  /*5820*/  IMAD.SHL.U32 R168, R166.reuse, 0x8, RZ ;  /* 0x00000008a6a87824 */ /* 0x040fe200078e00ff */
[----:B------:R-:W-:Y:S01]  /*5830*/  CS2R R174, SRZ ;  /* 0x0000000000ae7805 */ /* 0x000fe2000001ff00 */
[----:B------:R-:W-:Y:S01]  /*5840*/  IMAD.U32 R79, R166, 0x10000, RZ ;  /* 0x00010000a64f7824 */ /* 0x000fe200078e00ff */
[----:B------:R-:W-:Y:S01]  /*5850*/  UMOV UR43, 0x400 ;  /* 0x00000400002b7882 */ /* 0x000fe20000000000 */
[----:B------:R-:W-:Y:S01]  /*5860*/  LOP3.LUT R5, R3, 0x180, RZ, 0xc0, !PT ;  /* 0x0000018003057812 */ /* 0x000fe200078ec0ff */
[----:B------:R-:W-:Y:S01]  /*5870*/  ULEA UR43, UR37, UR43, 0x18 ;  /* 0x0000002b252b7291 */ /* 0x000fe2000f8ec0ff */
[----:B------:R-:W1:Y:S01]  /*5880*/  LDC R167, c[0x0][0x370] ;  /* 0x0000dc00ffa77b82 */ /* 0x000e620000000800 */
[----:B------:R-:W-:Y:S01]  /*5890*/  LOP3.LUT R79, R79, 0x600000, RZ, 0xc0, !PT ;  /* 0x006000004f4f7812 */ /* 0x000fe200078ec0ff */
[----:B------:R-:W-:Y:S01]  /*58a0*/  IMAD.MOV.U32 R181, RZ, RZ, RZ ;  /* 0x000000ffffb57224 */ /* 0x000fe200078e00ff */
[----:B------:R-:W-:Y:S01]  /*58b0*/  LOP3.LUT R168, R5, 0x30, R168, 0xf8, !PT ;  /* 0x0000003005a87812 */ /* 0x000fe200078ef8a8 */
[----:B------:R-:W-:Y:S01]  /*58c0*/  UIADD3 UR4, UPT, UPT, UR43, 0x2400, URZ ;  /* 0x000024002b047890 */ /* 0x000fe2000fffe0ff */
[----:B------:R-:W-:Y:S01]  /*58d0*/  IMAD.MOV.U32 R173, RZ, RZ, RZ ;  /* 0x000000ffffad7224 */ /* 0x000fe200078e00ff */
[----:B------:R-:W2:Y:S01]  /*58e0*/  LDCU.64 UR46, c[0x0][0x348] ;  /* 0x00006900ff2e77ac */ /* 0x000ea20008000a00 */
[----:B------:R-:W-:Y:S01]  /*58f0*/  LOP3.LUT R168, R168, 0x1e40, R3, 0xf8, !PT ;  /* 0x00001e40a8a87812 */ /* 0x000fe200078ef803 */
[----:B------:R-:W4:Y:S01]  /*5900*/  LDC R74, c[0x0][0xb0c] ;  /* 0x0002c300ff4a7b82 */ /* 0x000f220000000800 */
[----:B------:R-:W-:Y:S01]  /*5910*/  IMAD.SHL.U32 R3, R166, 0x10, RZ ;  /* 0x00000010a6037824 */ /* 0x000fe200078e00ff */
[----:B------:R-:W-:Y:S01]  /*5920*/  MOV R179, UR4 ;  /* 0x0000000400b37c02 */ /* 0x000fe20008000f00 */
[----:B------:R-:W1:Y:S03]  /*5930*/  LDCU.64 UR38, c[0x0][0x888] ;  /* 0x00011100ff2677ac */ /* 0x000e660008000a00 */
[C---:B------:R-:W-:Y:S01]  /*5940*/  LOP3.LUT R5, R3.reuse, 0x20, RZ, 0xc0, !PT ;  /* 0x0000002003057812 */ /* 0x040fe200078ec0ff */
[----:B------:R-:W3:Y:S01]  /*5950*/  LDS R0, [UR43+0x2f0] ;  /* 0x0002f02bff007984 */ /* 0x000ee20008000800 */
[----:B------:R-:W1:Y:S01]  /*5960*/  LDC R170, c[0x0][0xb20] ;  /* 0x0002c800ffaa7b82 */ /* 0x000e620000000800 */
[----:B------:R-:W-:Y:S01]  /*5970*/  LOP3.LUT R3, R3, 0x40, RZ, 0xc0, !PT ;  /* 0x0000004003037812 */ /* 0x000fe200078ec0ff */
[----:B------:R-:W-:-:S06]  /*5980*/  UIADD3 UR42, UPT, UPT, UR43, 0x400, URZ ;  /* 0x000004002b2a7890 */ /* 0x000fcc000fffe0ff */
[----:B------:R-:W1:Y:S08]  /*5990*/  LDC R73, c[0x0][0xb30] ;  /* 0x0002cc00ff497b82 */ /* 0x000e700000000800 */
[----:B------:R-:W1:Y:S08]  /*59a0*/  LDC.64 R152, c[0x0][0xb10] ;  /* 0x0002c400ff987b82 */ /* 0x000e700000000a00 */
[----:B------:R-:W1:Y:S08]  /*59b0*/  LDC.64 R70, c[0x0][0xb18] ;  /* 0x0002c600ff467b82 */ /* 0x000e700000000a00 */
[----:B------:R-:W1:Y:S01]  /*59c0*/  LDC.64 R148, c[0x0][0x888] ;  /* 0x00022200ff947b82 */ /* 0x000e620000000a00 */
[----:B---3--:R-:W-:-:S07]  /*59d0*/  IMAD.IADD R79, R0, 0x1, R79 ;  /* 0x00000001004f7824 */ /* 0x008fce00078e024f */
[----:B------:R-:W3:Y:S01]  /*59e0*/  LDC.64 R68, c[0x0][0xb28] ;  /* 0x0002ca00ff447b82 */ /* 0x000ee20000000a00 */
[----:B------:R-:W-:-:S05]  /*59f0*/  VIADD R0, R168, UR43 ;  /* 0x0000002ba8007c36 */ /* 0x000fca0008000000 */
[--C-:B------:R-:W-:Y:S02]  /*5a00*/  IADD3 R178, PT, PT, -R5, 0x400, R0.reuse ;  /* 0x0000040005b27810 */ /* 0x100fe40007ffe100 */
[----:B------:R-:W1:Y:S01]  /*5a10*/  LDC.64 R150, c[0x0][0x890] ;  /* 0x00022400ff967b82 */ /* 0x000e620000000a00 */
[----:B------:R-:W-:Y:S02]  /*5a20*/  IADD3 R177, PT, PT, -R3, 0x400, R0 ;  /* 0x0000040003b17810 */ /* 0x000fe40007ffe100 */
[----:B------:R-:W-:-:S05]  /*5a30*/  IMAD.IADD R176, R178, 0x1, -R3 ;  /* 0x00000001b2b07824 */ /* 0x000fca00078e0a03 */
[----:B------:R-:W1:Y:S08]  /*5a40*/  LDC.64 R146, c[0x0][0x8b0] ;  /* 0x00022c00ff927b82 */ /* 0x000e700000000a00 */
[----:B------:R-:W1:Y:S08]  /*5a50*/  LDC.64 R144, c[0x0][0x8a8] ;  /* 0x00022a00ff907b82 */ /* 0x000e700000000a00 */
[----:B--2-4-:R-:W1:Y:S02]  /*5a60*/  LDC R172, c[0x0][0x374] ;  /* 0x0000dd00ffac7b82 */ /* 0x014e640000000800 */
.L_x_125:
[C---:B------:R-:W-:Y:S02]  /*5a70*/  LEA R0, R181.reuse, UR43, 0x3 ;  /* 0x0000002bb5007c11 */ /* 0x040fe4000f8e18ff */
[----:B------:R-:W-:Y:S02]  /*5a80*/  SHF.L.U32 R3, R174, 0x1f, RZ ;  /* 0x0000001fae037819 */ /* 0x000fe400000006ff */
[----:B------:R-:W-:Y:S02]  /*5a90*/  LEA R16, R181, UR43, 0x4 ;  /* 0x0000002bb5107c11 */ /* 0x000fe4000f8e20ff */
[----:B--2---:R-:W2:Y:S02]  /*5aa0*/  SYNCS.PHASECHK.TRANS64.TRYWAIT P0, [R0+URZ+0x240], R3 ;  /* 0x00024003000075a7 */ /* 0x004ea400080011ff */
[----:B-12---:R-:W-:Y:S05]  /*5ab0*/  @!P0 BRA `(.L_x_108) ;  /* 0x0000003400308947 */ /* 0x006fea0003800000 */
.L_x_217:
[----:B------:R-:W4:Y:S01]  /*5ac0*/  LDC.64 R12, c[0x0][0xb10] ;  /* 0x0002c400ff0c7b82 */ /* 0x000f220000000a00 */
[----:B------:R-:W3:Y:S01]  /*5ad0*/  LDS.128 R16, [R16+0x2d0] ;  /* 0x0002d00010107984 */ /* 0x000ee20000000c00 */
[----:B-1----:R-:W-:Y:S01]  /*5ae0*/  ISETP.NE.AND P1, PT, R73, 0x1, PT ;  /* 0x000000014900780c */ /* 0x002fe20003f25270 */
[----:B--2---:R-:W-:Y:S01]  /*5af0*/  VIADD R0, R0, 0x250 ;  /* 0x0000025000007836 */ /* 0x004fe20000000000 */
[----:B------:R-:W-:Y:S04]  /*5b00*/  ISETP.GE.AND P0, PT, R72, 0x1, PT ;  /* 0x000000014800780c */ /* 0x000fe80003f06270 */
[----:B------:R-:W1:Y:S01]  /*5b10*/  LDC.64 R10, c[0x0][0xb18] ;  /* 0x0002c600ff0a7b82 */ /* 0x000e620000000a00 */
[----:B------:R-:W-:Y:S01]  /*5b20*/  PRMT R0, RZ, 0x654, R0 ;  /* 0x00000654ff007816 */ /* 0x000fe20000000000 */
[----:B------:R-:W-:Y:S01]  /*5b30*/  @!PT LDS RZ, [RZ] ;  /* 0x00000000fffff984 */ /* 0x000fe20000000800 */
[----:B------:R-:W-:Y:S01]  /*5b40*/  @!PT LDS RZ, [RZ] ;  /* 0x00000000fffff984 */ /* 0x000fe20000000800 */
[----:B------:R-:W-:Y:S01]  /*5b50*/  @!PT LDS RZ, [RZ] ;  /* 0x00000000fffff984 */ /* 0x000fe20000000800 */
[----:B------:R-:W-:Y:S01]  /*5b60*/  @!PT LDS RZ, [RZ] ;  /* 0x00000000fffff984 */ /* 0x000fe20000000800 */
[----:B------:R2:W-:Y:S06]  /*5b70*/  MEMBAR.ALL.CTA ;  /* 0x0000000000007992 */ /* 0x0005ec0000008000 */
[----:B--2---:R-:W2:Y:S01]  /*5b80*/  FENCE.VIEW.ASYNC.S ;  /* 0x00000000000073c6 */ /* 0x004ea20000000000 */
[----:B------:R-:W1:Y:S08]  /*5b90*/  @!P1 LDC R14, c[0x0][0xb20] ;  /* 0x0002c800ff0e9b82 */ /* 0x000e700000000800 */
[----:B------:R-:W1:Y:S01]  /*5ba0*/  @!P1 LDC R9, c[0x0][0xb0c] ;  /* 0x0002c300ff099b82 */ /* 0x000e620000000800 */
[----:B--2---:R2:W-:Y:S01]  /*5bb0*/  SYNCS.ARRIVE.TRANS64.RED.A1T0 RZ, [R0+URZ], RZ ;  /* 0x000000ff00ff79a7 */ /* 0x0045e200081004ff */
[----:B---3--:R-:W-:Y:S04]  /*5bc0*/  LOP3.LUT P4, RZ, R18, 0x1, RZ, 0xc0, !PT ;  /* 0x0000000112ff7812 */ /* 0x008fe8000788c0ff */
[----:B------:R-:W-:Y:S09]  /*5bd0*/  P2R R180, PR, RZ, 0x10 ;  /* 0x00000010ffb47803 */ /* 0x000ff20000000000 */
[----:B------:R-:W-:Y:S02]  /*5be0*/  @P4 MOV R77, R16 ;  /* 0x00000010004d4202 */ /* 0x000fe40000000f00 */
[----:B------:R-:W-:Y:S01]  /*5bf0*/  @P4 LOP3.LUT R75, R17, 0xffff, RZ, 0xc0, !PT ;  /* 0x0000ffff114b4812 */ /* 0x000fe200078ec0ff */
[----:B--2-4-:R-:W-:Y:S06]  /*5c00*/  @!P0 BRA `(.L_x_109) ;  /* 0x0000000000a48947 */ /* 0x014fec0003800000 */
[----:B------:R-:W-:Y:S01]  /*5c10*/  IMAD.HI.U32 R21, R172, R71, RZ ;  /* 0x00000047ac157227 */ /* 0x000fe200078e00ff */
[----:B------:R-:W-:Y:S02]  /*5c20*/  ISETP.NE.AND P0, PT, R70, 0x1, PT ;  /* 0x000000014600780c */ /* 0x000fe40003f05270 */
[----:B------:R-:W-:Y:S01]  /*5c30*/  ISETP.NE.AND P2, PT, R72, 0x1, PT ;  /* 0x000000014800780c */ /* 0x000fe20003f45270 */
[----:B------:R-:W-:Y:S01]  /*5c40*/  IMAD.HI.U32 R20, R167, R152, RZ ;  /* 0x00000098a7147227 */ /* 0x000fe200078e00ff */
[----:B------:R-:W-:Y:S02]  /*5c50*/  SHF.R.U32.HI R21, RZ, R170, R21 ;  /* 0x000000aaff157219 */ /* 0x000fe40000011615 */
[----:B------:R-:W-:Y:S01]  /*5c60*/  ISETP.NE.AND P3, PT, R74, 0x1, PT ;  /* 0x000000014a00780c */ /* 0x000fe20003f65270 */
[----:B------:R-:W-:Y:S01]  /*5c70*/  IMAD.HI.U32 R24, R77, R152, RZ ;  /* 0x000000984d187227 */ /* 0x000fe200078e00ff */
[----:B------:R-:W-:Y:S02]  /*5c80*/  SHF.R.U32.HI R20, RZ, R153, R20 ;  /* 0x00000099ff147219 */ /* 0x000fe40000011614 */
[----:B------:R-:W-:Y:S01]  /*5c90*/  SEL R3, R172, R21, !P0 ;  /* 0x00000015ac037207 */ /* 0x000fe20004000000 */
[----:B------:R-:W-:Y:S01]  /*5ca0*/  IMAD.HI.U32 R21, R75, R71, RZ ;  /* 0x000000474b157227 */ /* 0x000fe200078e00ff */
[----:B------:R-:W-:Y:S02]  /*5cb0*/  SEL R7, R167, R20, !P3 ;  /* 0x00000014a7077207 */ /* 0x000fe40005800000 */
[----:B------:R-:W-:Y:S01]  /*5cc0*/  SHF.R.U32.HI R24, RZ, R153, R24 ;  /* 0x00000099ff187219 */ /* 0x000fe20000011618 */
[-C--:B------:R-:W-:Y:S04]  /*5cd0*/  IMAD.HI.U32 R20, R3, R68.reuse, RZ ;  /* 0x0000004403147227 */ /* 0x080fe800078e00ff */
[----:B------:R-:W-:Y:S01]  /*5ce0*/  IMAD.HI.U32 R22, R7, R68, RZ ;  /* 0x0000004407167227 */ /* 0x000fe200078e00ff */
[-C--:B------:R-:W-:Y:S02]  /*5cf0*/  @P2 SHF.R.U32.HI R3, RZ, R69.reuse, R20 ;  /* 0x00000045ff032219 */ /* 0x080fe40000011614 */
[----:B------:R-:W-:Y:S02]  /*5d00*/  SHF.R.U32.HI R20, RZ, R170, R21 ;  /* 0x000000aaff147219 */ /* 0x000fe40000011615 */
[----:B------:R-:W-:Y:S01]  /*5d10*/  @P2 SHF.R.U32.HI R7, RZ, R69, R22 ;  /* 0x00000045ff072219 */ /* 0x000fe20000011616 */
[C---:B------:R-:W-:Y:S01]  /*5d20*/  IMAD R2, R72.reuse, R3, RZ ;  /* 0x0000000348027224 */ /* 0x040fe200078e02ff */
[----:B------:R-:W-:Y:S02]  /*5d30*/  SEL R5, R75, R20, !P0 ;  /* 0x000000144b057207 */ /* 0x000fe40004000000 */
[----:B------:R-:W-:Y:S01]  /*5d40*/  SEL R3, R77, R24, !P3 ;  /* 0x000000184d037207 */ /* 0x000fe20005800000 */
[----:B------:R-:W-:Y:S01]  /*5d50*/  IMAD R4, R72, R7, RZ ;  /* 0x0000000748047224 */ /* 0x000fe200078e02ff */
[C---:B------:R-:W-:Y:S01]  /*5d60*/  ISETP.GE.AND P0, PT, R5.reuse, R2, PT ;  /* 0x000000020500720c */ /* 0x040fe20003f06270 */
[----:B------:R-:W-:Y:S03]  /*5d70*/  IMAD.HI.U32 R6, R5, R68, RZ ;  /* 0x0000004405067227 */ /* 0x000fe600078e00ff */
[----:B------:R-:W-:Y:S01]  /*5d80*/  ISETP.GE.OR P0, PT, R3, R4, P0 ;  /* 0x000000040300720c */ /* 0x000fe20000706670 */
[----:B------:R-:W-:Y:S01]  /*5d90*/  IMAD.MOV R4, RZ, RZ, -R3 ;  /* 0x000000ffff047224 */ /* 0x000fe200078e0a03 */
[-C--:B------:R-:W-:Y:S03]  /*5da0*/  SHF.R.U32.HI R6, RZ, R69.reuse, R6 ;  /* 0x00000045ff067219 */ /* 0x080fe60000011606 */
[----:B------:R-:W-:Y:S01]  /*5db0*/  IMAD R77, R74, R4, R77 ;  /* 0x000000044a4d7224 */ /* 0x000fe200078e024d */
[----:B------:R-:W-:Y:S05]  /*5dc0*/  SEL R15, R5, R6, !P2 ;  /* 0x00000006050f7207 */ /* 0x000fea0005000000 */
[----:B------:R-:W-:Y:S02]  /*5dd0*/  IMAD.MOV R6, RZ, RZ, -R15 ;  /* 0x000000ffff067224 */ /* 0x000fe400078e0a0f */
[C---:B------:R-:W-:Y:S04]  /*5de0*/  @!P0 IMAD.HI.U32 R2, R3.reuse, R68, RZ ;  /* 0x0000004403028227 */ /* 0x040fe800078e00ff */
[----:B------:R-:W-:Y:S01]  /*5df0*/  IMAD R6, R72, R6, R5 ;  /* 0x0000000648067224 */ /* 0x000fe200078e0205 */
[----:B------:R-:W-:Y:S04]  /*5e00*/  @!P0 SHF.R.U32.HI R2, RZ, R69, R2 ;  /* 0x00000045ff028219 */ /* 0x000fe80000011602 */
[----:B------:R-:W-:Y:S02]  /*5e10*/  @!P0 SEL R0, R3, R2, !P2 ;  /* 0x0000000203008207 */ /* 0x000fe40005000000 */
[----:B------:R-:W-:Y:S02]  /*5e20*/  IADD3 R2, PT, PT, -R5, RZ, RZ ;  /* 0x000000ff05027210 */ /* 0x000fe40007ffe1ff */
[----:B------:R-:W-:Y:S01]  /*5e30*/  @!P0 IADD3 R8, PT, PT, R15, -R0, RZ ;  /* 0x800000000f088210 */ /* 0x000fe20007ffe0ff */
[----:B------:R-:W-:Y:S02]  /*5e40*/  @!P0 IMAD R0, R7, R6, R0 ;  /* 0x0000000607008224 */ /* 0x000fe400078e0200 */
[----:B------:R-:W-:Y:S02]  /*5e50*/  IMAD R75, R70, R2, R75 ;  /* 0x00000002464b7224 */ /* 0x000fe400078e024b */
[----:B------:R-:W-:Y:S02]  /*5e60*/  @!P0 IMAD R5, R8, R72, R3 ;  /* 0x0000004808058224 */ /* 0x000fe400078e0203 */
[----:B------:R-:W-:Y:S04]  /*5e70*/  @!P0 IMAD.MOV.U32 R3, RZ, RZ, R0 ;  /* 0x000000ffff038224 */ /* 0x000fe800078e0000 */
[----:B------:R-:W-:Y:S02]  /*5e80*/  IMAD R77, R3, R74, R77 ;  /* 0x0000004a034d7224 */ /* 0x000fe400078e024d */
[----:B------:R-:W-:Y:S07]  /*5e90*/  IMAD R75, R5, R70, R75 ;  /* 0x00000046054b7224 */ /* 0x000fee00078e024b */
.L_x_109:
[----:B------:R-:W-:Y:S01]  /*5ea0*/  @!P1 IMAD.HI.U32 R0, R77, R12, RZ ;  /* 0x0000000c4d009227 */ /* 0x000fe200078e00ff */
[----:B-1----:R-:W-:Y:S01]  /*5eb0*/  @!P1 ISETP.NE.AND P0, PT, R10, 0x1, PT ;  /* 0x000000010a00980c */ /* 0x002fe20003f05270 */
[----:B------:R-:W-:Y:S01]  /*5ec0*/  ULOP3.LUT UP0, URZ, UR42, 0x1b0, URZ, 0xc0, !UPT ;  /* 0x000001b02aff7892 */ /* 0x000fe2000f80c0ff */
[----:B------:R-:W-:Y:S01]  /*5ed0*/  @!P1 ISETP.NE.AND P2, PT, R9, 0x1, PT ;  /* 0x000000010900980c */ /* 0x000fe20003f45270 */
[----:B------:R-:W-:Y:S01]  /*5ee0*/  @!P1 IMAD.HI.U32 R3, R75, R11, RZ ;  /* 0x0000000b4b039227 */ /* 0x000fe200078e00ff */
[----:B------:R-:W-:Y:S02]  /*5ef0*/  @!P1 SHF.R.U32.HI R0, RZ, R13, R0 ;  /* 0x0000000dff009219 */ /* 0x000fe40000011600 */
[----:B------:R-:W-:Y:S01]  /*5f00*/  @P4 SHF.R.U32.HI R171, RZ, 0x10, R17 ;  /* 0x00000010ffab4819 */ /* 0x000fe20000011611 */
[----:B------:R-:W-:Y:S01]  /*5f10*/  VIADD R181, R181, 0x1 ;  /* 0x00000001b5b57836 */ /* 0x000fe20000000000 */
[----:B------:R-:W-:Y:S02]  /*5f20*/  @!P1 SHF.R.U32.HI R2, RZ, R14, R3 ;  /* 0x0000000eff029219 */ /* 0x000fe40000011603 */
[----:B------:R-:W-:Y:S02]  /*5f30*/  @!P1 SEL R3, R77, R0, !P2 ;  /* 0x000000004d039207 */ /* 0x000fe40005000000 */
[----:B------:R-:W-:Y:S05]  /*5f40*/  @!P1 SEL R2, R75, R2, !P0 ;  /* 0x000000024b029207 */ /* 0x000fea0004000000 */
[----:B------:R-:W-:Y:S02]  /*5f50*/  @!P1 IMAD.IADD R0, R2, 0x1, -R3 ;  /* 0x0000000102009824 */ /* 0x000fe400078e0a03 */
[----:B------:R-:W-:Y:S02]  /*5f60*/  @!P1 IMAD.IADD R2, R3, 0x1, -R2 ;  /* 0x0000000103029824 */ /* 0x000fe400078e0a02 */
[----:B------:R-:W-:Y:S02]  /*5f70*/  @!P1 IMAD R77, R0, R9, R77 ;  /* 0x00000009004d9224 */ /* 0x000fe400078e024d */
[----:B------:R-:W-:Y:S01]  /*5f80*/  @!P1 IMAD R75, R2, R10, R75 ;  /* 0x0000000a024b9224 */ /* 0x000fe200078e024b */
[----:B------:R-:W-:Y:S06]  /*5f90*/  BRA.U !UP0, `(.L_x_110) ;  /* 0x0000000108407547 */ /* 0x000fec000b800000 */
[----:B------:R-:W1:Y:S01]  /*5fa0*/  LDCU.64 UR8, c[0x4][0x80] ;  /* 0x01001000ff0877ac */ /* 0x000e620008000a00 */
[----:B------:R-:W-:Y:S01]  /*5fb0*/  MOV R3, 0x0 ;  /* 0x0000000000037802 */ /* 0x000fe20000000f00 */
[----:B------:R-:W-:Y:S02]  /*5fc0*/  HFMA2 R12, -RZ, RZ, 0, 5.9604644775390625e-08 ;  /* 0x00000001ff0c7431 */ /* 0x000fe400000001ff */
[----:B------:R-:W-:Y:S02]  /*5fd0*/  IMAD.MOV.U32 R8, RZ, RZ, 0x70 ;  /* 0x00000070ff087424 */ /* 0x000fe400078e00ff */
[----:B------:R-:W-:Y:S01]  /*5fe0*/  IMAD.MOV.U32 R13, RZ, RZ, RZ ;  /* 0x000000ffff0d7224 */ /* 0x000fe200078e00ff */
[----:B------:R-:W2:Y:S01]  /*5ff0*/  LDCU.64 UR6, c[0x4][0x88] ;  /* 0x01001100ff0677ac */ /* 0x000ea20008000a00 */
[----:B------:R-:W3:Y:S01]  /*6000*/  LDC.64 R2, c[0x4][R3] ;  /* 0x0100000003027b82 */ /* 0x000ee20000000a00 */
[----:B------:R-:W4:Y:S01]  /*6010*/  LDCU.64 UR4, c[0x4][0x8] ;  /* 0x01000100ff0477ac */ /* 0x000f220008000a00 */
[----:B-1----:R-:W-:Y:S01]  /*6020*/  MOV R5, UR9 ;  /* 0x0000000900057c02 */ /* 0x002fe20008000f00 */
[----:B------:R-:W-:Y:S01]  /*6030*/  IMAD.U32 R4, RZ, RZ, UR8 ;  /* 0x00000008ff047e24 */ /* 0x000fe2000f8e00ff */
[----:B--2---:R-:W-:Y:S01]  /*6040*/  MOV R7, UR7 ;  /* 0x0000000700077c02 */ /* 0x004fe20008000f00 */
[----:B------:R-:W-:Y:S01]  /*6050*/  IMAD.U32 R6, RZ, RZ, UR6 ;  /* 0x00000006ff067e24 */ /* 0x000fe2000f8e00ff */
[----:B----4-:R-:W-:Y:S01]  /*6060*/  MOV R11, UR5 ;  /* 0x00000005000b7c02 */ /* 0x010fe20008000f00 */
[----:B------:R-:W-:Y:S02]  /*6070*/  IMAD.U32 R10, RZ, RZ, UR4 ;  /* 0x00000004ff0a7e24 */ /* 0x000fe4000f8e00ff */
[----:B------:R-:W-:Y:S07]  /*6080*/  LEPC R20, `(.L_x_110) ;  /* 0x000000001014794e */ /* 0x000fee0000000000 */
[----:B---3-5:R-:W-:Y:S05]  /*6090*/  CALL.ABS.NOINC R2 ;  /* 0x0000000002007343 */ /* 0x028fea0003c00000 */
.L_x_110:
[----:B------:R-:W-:Y:S01]  /*60a0*/  LOP3.LUT P0, RZ, R179, 0x1b0, RZ, 0xc0, !PT ;  /* 0x000001b0b3ff7812 */ /* 0x000fe2000780c0ff */
[----:B------:R-:W-:Y:S11]  /*60b0*/  BSSY.RECONVERGENT B6, `(.L_x_111) ;  /* 0x0000013000067945 */ /* 0x000ff60003800200 */
[----:B------:R-:W-:Y:S01]  /*60c0*/  @!UPT UIADD3 URZ, UPT, UPT, URZ, URZ, URZ ;  /* 0x000000fffffff290 */ /* 0x000fe2000fffe0ff */
[----:B------:R-:W-:Y:S05]  /*60d0*/  @!P0 BRA `(.L_x_112) ;  /* 0x0000000000408947 */ /* 0x000fea0003800000 */
        /* <DEDUP_REMOVED lines=16> */
.L_x_112:
[----:B------:R-:W-:Y:S05]  /*61e0*/  BSYNC.RECONVERGENT B6 ;  /* 0x0000000000067941 */ /* 0x000fea0003800200 */
.L_x_111:
[----:B------:R-:W-:Y:S01]  /*61f0*/  ISETP.NE.U32.AND P3, PT, R150, RZ, PT ;  /* 0x000000ff9600720c */ /* 0x000fe20003f65070 */
[----:B------:R-:W-:Y:S01]  /*6200*/  UISETP.NE.AND UP1, UPT, UR44, URZ, UPT ;  /* 0x000000ff2c00728c */ /* 0x000fe2000bf25270 */
[----:B------:R-:W-:Y:S02]  /*6210*/  ISETP.NE.U32.AND P4, PT, R146, RZ, PT ;  /* 0x000000ff9200720c */ /* 0x000fe40003f85070 */
[----:B------:R-:W-:Y:S02]  /*6220*/  ISETP.NE.AND.EX P3, PT, R151, RZ, PT, P3 ;  /* 0x000000ff9700720c */ /* 0x000fe40003f65330 */
[----:B------:R-:W-:Y:S02]  /*6230*/  PLOP3.LUT P1, PT, PT, PT, PT, 0x8, 0x80 ;  /* 0x000000000080781c */ /* 0x000fe40003f2e170 */
[----:B------:R-:W-:Y:S02]  /*6240*/  PLOP3.LUT P0, PT, PT, PT, UP1, 0x80, 0x8 ;  /* 0x000000000008781c */ /* 0x000fe40003f0f018 */
[----:B------:R-:W-:Y:S02]  /*6250*/  ISETP.NE.AND.EX P4, PT, R147, RZ, PT, P4 ;  /* 0x000000ff9300720c */ /* 0x000fe40003f85340 */
[----:B------:R-:W1:Y:S09]  /*6260*/  @UP1 LDCU.64 UR4, c[0x0][0x888] ;  /* 0x00011100ff0417ac */ /* 0x000e720008000a00 */
[----:B------:R-:W-:Y:S01]  /*6270*/  @P0 PLOP3.LUT P1, PT, P3, PT, PT, 0x80, 0x8 ;  /* 0x000000000008081c */ /* 0x000fe20001f2f070 */
[----:B-1----:R-:W-:Y:S04]  /*6280*/  @UP1 UISETP.NE.U32.AND UP0, UPT, UR4, URZ, UPT ;  /* 0x000000ff0400128c */ /* 0x002fe8000bf05070 */
[----:B------:R-:W-:Y:S04]  /*6290*/  @UP1 UISETP.NE.AND.EX UP0, UPT, UR5, URZ, UPT, UP0 ;  /* 0x000000ff0500128c */ /* 0x000fe8000bf05300 */
[----:B------:R-:W-:Y:S01]  /*62a0*/  @UP1 USEL UR4, URZ, 0xffffffff, UP0 ;  /* 0xffffffffff041887 */ /* 0x000fe20008000000 */
[----:B------:R-:W-:Y:S11]  /*62b0*/  @!P3 BRA `(.L_x_113) ;  /* 0x00000000002cb947 */ /* 0x000ff60003800000 */
[----:B------:R-:W-:Y:S01]  /*62c0*/  ISETP.NE.U32.AND P2, PT, R148, RZ, PT ;  /* 0x000000ff9400720c */ /* 0x000fe20003f45070 */
[----:B------:R-:W-:Y:S03]  /*62d0*/  IMAD.MOV.U32 R164, RZ, RZ, 0x1 ;  /* 0x00000001ffa47424 */ /* 0x000fe600078e00ff */
[----:B------:R-:W-:Y:S11]  /*62e0*/  ISETP.NE.AND.EX P2, PT, R149, RZ, PT, P2 ;  /* 0x000000ff9500720c */ /* 0x000ff60003f45320 */
[----:B------:R-:W-:Y:S02]  /*62f0*/  @!UPT UIADD3 URZ, UPT, UPT, URZ, URZ, URZ ;  /* 0x000000fffffff290 */ /* 0x000fe4000fffe0ff */
[----:B------:R-:W1:Y:S01]  /*6300*/  @P2 LDC.64 R2, c[0x0][0x888] ;  /* 0x00022200ff022b82 */ /* 0x000e620000000a00 */
[----:B------:R-:W-:Y:S04]  /*6310*/  @P2 IMAD R0, R150, UR36, RZ ;  /* 0x0000002496002c24 */ /* 0x000fe8000f8e02ff */
[----:B-1----:R-:W-:Y:S04]  /*6320*/  @P2 IMAD.WIDE R2, R0, 0x4, R2 ;  /* 0x0000000400022825 */ /* 0x002fe800078e0202 */
[----:B------:R-:W-:Y:S01]  /*6330*/  HFMA2 R0, -RZ, RZ, 0, 5.9604644775390625e-08 ;  /* 0x00000001ff007431 */ /* 0x000fe200000001ff */
[----:B-----5:R1:W5:Y:S04]  /*6340*/  @P2 LDG.E R81, desc[UR40][R2.64] ;  /* 0x0000002802512981 */ /* 0x020368000c1e1900 */
[----:B------:R-:W-:Y:S01]  /*6350*/  @!P2 PRMT R164, R0, 0x7610, R164 ;  /* 0x0000761000a4a816 */ /* 0x000fe200000000a4 */
[----:B-1----:R-:W2:Y:S06]  /*6360*/  @!P2 LDC R81, c[0x0][0x880] ;  /* 0x00022000ff51ab82 */ /* 0x002eac0000000800 */
.L_x_113:
[----:B------:R-:W-:Y:S05]  /*6370*/  @!P4 BRA `(.L_x_114) ;  /* 0x000000000020c947 */ /* 0x000fea0003800000 */
[----:B------:R-:W-:Y:S04]  /*6380*/  ISETP.NE.U32.AND P2, PT, R144, RZ, PT ;  /* 0x000000ff9000720c */ /* 0x000fe80003f45070 */
[----:B------:R-:W-:Y:S11]  /*6390*/  ISETP.NE.AND.EX P2, PT, R145, RZ, PT, P2 ;  /* 0x000000ff9100720c */ /* 0x000ff60003f45320 */
[----:B------:R-:W-:Y:S02]  /*63a0*/  @!UPT UIADD3 URZ, UPT, UPT, URZ, URZ, URZ ;  /* 0x000000fffffff290 */ /* 0x000fe4000fffe0ff */
[----:B------:R-:W1:Y:S01]  /*63b0*/  @P2 LDC.64 R2, c[0x0][0x8a8] ;  /* 0x00022a00ff022b82 */ /* 0x000e620000000a00 */
[----:B------:R-:W-:Y:S04]  /*63c0*/  @P2 IMAD R0, R146, UR36, RZ ;  /* 0x0000002492002c24 */ /* 0x000fe8000f8e02ff */
[----:B-1----:R-:W-:Y:S05]  /*63d0*/  @P2 IMAD.WIDE R2, R0, 0x4, R2 ;  /* 0x0000000400022825 */ /* 0x002fea00078e0202 */
[----:B-----5:R1:W5:Y:S02]  /*63e0*/  @P2 LDG.E R78, desc[UR40][R2.64] ;  /* 0x00000028024e2981 */ /* 0x020364000c1e1900 */
[----:B-1----:R-:W3:Y:S02]  /*63f0*/  @!P2 LDC R78, c[0x0][0x8a0] ;  /* 0x00022800ff4eab82 */ /* 0x002ee40000000800 */
.L_x_114:
[----:B--2--5:R-:W-:Y:S01]  /*6400*/  @P0 FSETP.NEU.AND P4, PT, R81, RZ, PT ;  /* 0x000000ff5100020b */ /* 0x024fe20003f8d000 */
[----:B------:R-:W-:Y:S01]  /*6410*/  IMAD.U32 R0, RZ, RZ, UR4 ;  /* 0x00000004ff007e24 */ /* 0x000fe2000f8e00ff */
[----:B------:R-:W-:Y:S01]  /*6420*/  @P0 LOP3.LUT P2, RZ, R164, 0xff, RZ, 0xc0, !PT ;  /* 0x000000ffa4ff0812 */ /* 0x000fe2000784c0ff */
[----:B------:R-:W-:Y:S01]  /*6430*/  BSSY B1, `(.L_x_115) ;  /* 0x000003d000017945 */ /* 0x000fe20003800000 */
[----:B------:R-:W-:Y:S01]  /*6440*/  @P0 SEL R3, RZ, 0xffffffff, P4 ;  /* 0xffffffffff030807 */ /* 0x000fe20002000000 */
[C---:B------:R-:W-:Y:S01]  /*6450*/  IMAD R64, R76.reuse, 0x40, R79 ;  /* 0x000000404c407824 */ /* 0x040fe200078e024f */
[----:B------:R-:W-:Y:S02]  /*6460*/  LEA R156, R76, UR43, 0x3 ;  /* 0x0000002b4c9c7c11 */ /* 0x000fe4000f8e18ff */
[----:B------:R-:W-:Y:S02]  /*6470*/  CS2R R86, SRZ ;  /* 0x0000000000567805 */ /* 0x000fe4000001ff00 */
[----:B------:R-:W-:Y:S02]  /*6480*/  @P1 SEL R3, R0, R3, !P2 ;  /* 0x0000000300031207 */ /* 0x000fe40005000000 */
[----:B------:R-:W-:Y:S02]  /*6490*/  CS2R R84, SRZ ;  /* 0x0000000000547805 */ /* 0x000fe4000001ff00 */
[----:B------:R-:W-:Y:S02]  /*64a0*/  SHF.L.U32 R5, R175, 0x1f, RZ ;  /* 0x0000001faf057819 */ /* 0x000fe400000006ff */
[----:B------:R-:W-:Y:S02]  /*64b0*/  CS2R R90, SRZ ;  /* 0x00000000005a7805 */ /* 0x000fe4000001ff00 */
[----:B------:R-:W-:Y:S02]  /*64c0*/  @P0 LOP3.LUT R3, R3, 0x1, RZ, 0xc0, !PT ;  /* 0x0000000103030812 */ /* 0x000fe400078ec0ff */
[----:B------:R-:W-:Y:S02]  /*64d0*/  CS2R R88, SRZ ;  /* 0x0000000000587805 */ /* 0x000fe4000001ff00 */
[----:B------:R-:W-:Y:S02]  /*64e0*/  PLOP3.LUT P5, PT, PT, PT, PT, 0x8, 0x80 ;  /* 0x000000000080781c */ /* 0x000fe40003fae170 */
[----:B------:R-:W-:Y:S02]  /*64f0*/  CS2R R98, SRZ ;  /* 0x0000000000627805 */ /* 0x000fe4000001ff00 */
[----:B------:R-:W-:Y:S02]  /*6500*/  ISETP.NE.U32.OR P1, PT, R3, 0x1, !P0 ;  /* 0x000000010300780c */ /* 0x000fe40004725470 */
[----:B------:R-:W-:Y:S02]  /*6510*/  CS2R R96, SRZ ;  /* 0x0000000000607805 */ /* 0x000fe4000001ff00 */
[----:B------:R-:W-:Y:S02]  /*6520*/  CS2R R94, SRZ ;  /* 0x00000000005e7805 */ /* 0x000fe4000001ff00 */
[----:B------:R-:W-:Y:S07]  /*6530*/  CS2R R92, SRZ ;  /* 0x00000000005c7805 */ /* 0x000fee000001ff00 */
[----:B------:R-:W-:Y:S04]  /*6540*/  @P1 SHF.L.U32 R2, R173, 0x1f, RZ ;  /* 0x0000001fad021819 */ /* 0x000fe800000006ff */
[----:B------:R-:W1:Y:S01]  /*6550*/  @P1 SYNCS.PHASECHK.TRANS64.TRYWAIT P0, [UR43+0x220], R2 ;  /* 0x00022002ff0015a7 */ /* 0x000e62000800112b */
[----:B------:R2:W4:Y:S01]  /*6560*/  SYNCS.PHASECHK.TRANS64.TRYWAIT P4, [R156+URZ+0x260], R5 ;  /* 0x000260059c0075a7 */ /* 0x00052200080811ff */
[----:B-1----:R-:W-:Y:S01]  /*6570*/  @P1 PLOP3.LUT P5, PT, P0, PT, PT, 0x8, 0x80 ;  /* 0x000000000080181c */ /* 0x002fe200007ae170 */
[----:B------:R-:W-:Y:S01]  /*6580*/  @!UPT UIADD3 URZ, UPT, UPT, URZ, URZ, URZ ;  /* 0x000000fffffff290 */ /* 0x000fe2000fffe0ff */
[----:B--2-4-:R-:W-:Y:S11]  /*6590*/  @!P1 BRA `(.L_x_116) ;  /* 0x0000000000989947 */ /* 0x014ff60003800000 */
[----:B------:R-:W-:Y:S01]  /*65a0*/  ISETP.NE.U32.AND P0, PT, RZ, UR38, PT ;  /* 0x00000026ff007c0c */ /* 0x000fe2000bf05070 */
[----:B------:R-:W-:Y:S01]  /*65b0*/  BSSY B0, `(.L_x_117) ;  /* 0x0000016000007945 */ /* 0x000fe20003800000 */
[----:B------:R-:W-:Y:S02]  /*65c0*/  FSETP.NEU.AND P2, PT, R81, RZ, PT ;  /* 0x000000ff5100720b */ /* 0x000fe40003f4d000 */
[----:B------:R-:W-:Y:S02]  /*65d0*/  CS2R R94, SRZ ;  /* 0x00000000005e7805 */ /* 0x000fe4000001ff00 */
[----:B------:R-:W-:Y:S02]  /*65e0*/  ISETP.NE.AND.EX P0, PT, RZ, UR39, PT, P0 ;  /* 0x00000027ff007c0c */ /* 0x000fe4000bf05300 */
[----:B------:R-:W-:Y:S02]  /*65f0*/  CS2R R92, SRZ ;  /* 0x00000000005c7805 */ /* 0x000fe4000001ff00 */
[----:B------:R-:W-:Y:S02]  /*6600*/  LOP3.LUT P1, RZ, R164, 0xff, RZ, 0xc0, !PT ;  /* 0x000000ffa4ff7812 */ /* 0x000fe4000782c0ff */
[----:B------:R-:W-:Y:S02]  /*6610*/  CS2R R98, SRZ ;  /* 0x0000000000627805 */ /* 0x000fe4000001ff00 */
[----:B------:R-:W-:Y:S02]  /*6620*/  SEL R0, RZ, 0xffffffff, P2 ;  /* 0xffffffffff007807 */ /* 0x000fe40001000000 */
[----:B------:R-:W-:Y:S02]  /*6630*/  CS2R R96, SRZ ;  /* 0x0000000000607805 */ /* 0x000fe4000001ff00 */
[----:B------:R-:W-:Y:S02]  /*6640*/  SEL R3, RZ, 0xffffffff, P0 ;  /* 0xffffffffff037807 */ /* 0x000fe40000000000 */
[----:B------:R-:W-:Y:S02]  /*6650*/  CS2R R90, SRZ ;  /* 0x00000000005a7805 */ /* 0x000fe4000001ff00 */
[----:B------:R-:W-:Y:S02]  /*6660*/  CS2R R88, SRZ ;  /* 0x0000000000587805 */ /* 0x000fe4000001ff00 */
[----:B------:R-:W-:Y:S02]  /*6670*/  CS2R R86, SRZ ;  /* 0x0000000000567805 */ /* 0x000fe4000001ff00 */
[----:B------:R-:W-:Y:S02]  /*6680*/  @P3 SEL R0, R3, R0, !P1 ;  /* 0x0000000003003207 */ /* 0x000fe40004800000 */
[----:B------:R-:W-:Y:S02]  /*6690*/  CS2R R84, SRZ ;  /* 0x0000000000547805 */ /* 0x000fe4000001ff00 */
[----:B------:R-:W-:Y:S04]  /*66a0*/  LOP3.LUT R0, R0, 0x1, RZ, 0xc0, !PT ;  /* 0x0000000100007812 */ /* 0x000fe800078ec0ff */
[----:B------:R-:W-:Y:S01]  /*66b0*/  ISETP.NE.U32.AND P0, PT, R0, 0x1, PT ;  /* 0x000000010000780c */ /* 0x000fe20003f05070 */
[----:B------:R-:W-:Y:S01]  /*66c0*/  @!UPT UIADD3 URZ, UPT, UPT, URZ, URZ, URZ ;  /* 0x000000fffffff290 */ /* 0x000fe2000fffe0ff */
[----:B------:R-:W-:Y:S11]  /*66d0*/  @!P5 BRA `(.L_x_118) ;  /* 0x00000000000cd947 */ /* 0x000ff60003800000 */
[----:B------:R-:W-:Y:S04]  /*66e0*/  SHF.L.U32 R3, R173, 0x1f, RZ ;  /* 0x0000001fad037819 */ /* 0x000fe800000006ff */
[----:B------:R-:W1:Y:S02]  /*66f0*/  SYNCS.PHASECHK.TRANS64.TRYWAIT P1, [UR43+0x220], R3 ;  /* 0x00022003ff0075a7 */ /* 0x000e64000802112b */
[----:B-1----:R-:W-:Y:S05]  /*6700*/  @!P1 BRA `(.L_x_119) ;  /* 0x0000002800309947 */ /* 0x002fea0003800000 */
.L_x_118:
[----:B------:R-:W-:Y:S05]  /*6710*/  BSYNC B0 ;  /* 0x0000000000007941 */ /* 0x000fea0003800000 */
.L_x_117:
[----:B------:R2:W4:Y:S01]  /*6720*/  @P0 LDS.128 R92, [R168+UR43+0x400] ;  /* 0x0004002ba85c0984 */ /* 0x0005220008000c00 */
[----:B------:R-:W-:Y:S01]  /*6730*/  UIADD3 UR4, UPT, UPT, UR43, 0x228, URZ ;  /* 0x000002282b047890 */ /* 0x000fe2000fffe0ff */
[----:B------:R-:W-:Y:S02]  /*6740*/  LOP3.LUT R173, R173, 0x1, RZ, 0x3c, !PT ;  /* 0x00000001adad7812 */ /* 0x000fe400078e3cff */
[----:B------:R2:W1:Y:S01]  /*6750*/  @P0 LDS.128 R96, [R178+0x10] ;  /* 0x00001000b2600984 */ /* 0x0004620000000c00 */
[----:B------:R-:W-:Y:S03]  /*6760*/  UPRMT UR4, UR37, 0x654, UR4 ;  /* 0x0000065425047896 */ /* 0x000fe60008000004 */
[----:B------:R2:W1:Y:S04]  /*6770*/  @P0 LDS.128 R88, [R177+0x20] ;  /* 0x00002000b1580984 */ /* 0x0004680000000c00 */
[----:B------:R2:W1:Y:S01]  /*6780*/  @P0 LDS.128 R84, [R176+0x30] ;  /* 0x00003000b0540984 */ /* 0x0004620000000c00 */
[----:B------:R-:W-:Y:S01]  /*6790*/  @!PT LDS RZ, [RZ] ;  /* 0x00000000fffff984 */ /* 0x000fe20000000800 */
[----:B------:R-:W-:Y:S01]  /*67a0*/  @!PT LDS RZ, [RZ] ;  /* 0x00000000fffff984 */ /* 0x000fe20000000800 */
[----:B------:R-:W-:Y:S01]  /*67b0*/  @!PT LDS RZ, [RZ] ;  /* 0x00000000fffff984 */ /* 0x000fe20000000800 */
[----:B------:R-:W-:Y:S01]  /*67c0*/  @!PT LDS RZ, [RZ] ;  /* 0x00000000fffff984 */ /* 0x000fe20000000800 */
[----:B------:R5:W-:Y:S06]  /*67d0*/  MEMBAR.ALL.CTA ;  /* 0x0000000000007992 */ /* 0x000bec0000008000 */
[----:B-----5:R-:W5:Y:S02]  /*67e0*/  FENCE.VIEW.ASYNC.S ;  /* 0x00000000000073c6 */ /* 0x020f640000000000 */
[----:B-----5:R-:W-:Y:S01]  /*67f0*/  SYNCS.ARRIVE.TRANS64.RED.A1T0 RZ, [UR4], RZ ;  /* 0x000000ffffff79a7 */ /* 0x020fe20008100404 */
.L_x_116:
[----:B------:R-:W-:Y:S05]  /*6800*/  BSYNC B1 ;  /* 0x0000000000017941 */ /* 0x000fea0003800000 */
.L_x_115:
[----:B-1----:R-:W-:Y:S04]  /*6810*/  SHF.R.U32.HI R0, RZ, 0x15, R64 ;  /* 0x00000015ff007819 */ /* 0x002fe80000011640 */
[----:B------:R-:W-:Y:S01]  /*6820*/  LOP3.LUT P0, RZ, R0, 0x3, R169, 0x48, !PT ;  /* 0x0000000300ff7812 */ /* 0x000fe200078048a9 */
[----:B------:R-:W-:Y:S01]  /*6830*/  @!UPT UIADD3 URZ, UPT, UPT, URZ, URZ, URZ ;  /* 0x000000fffffff290 */ /* 0x000fe2000fffe0ff */
[----:B------:R-:W-:Y:S11]  /*6840*/  @P4 BRA `(.L_x_120) ;  /* 0x0000000000084947 */ /* 0x000ff60003800000 */
[----:B------:R-:W1:Y:S02]  /*6850*/  SYNCS.PHASECHK.TRANS64.TRYWAIT P1, [R156+URZ+0x260], R5 ;  /* 0x000260059c0075a7 */ /* 0x000e6400080211ff */
[----:B-1----:R-:W-:Y:S05]  /*6860*/  @!P1 BRA `(.L_x_121) ;  /* 0x0000002400f09947 */ /* 0x002fea0003800000 */
.L_x_120:
[----:B------:R-:W-:Y:S05]  /*6870*/  @!P0 BRA `(.L_x_122) ;  /* 0x0000000000408947 */ /* 0x000fea0003800000 */
[----:B------:R-:W1:Y:S01]  /*6880*/  LDCU.64 UR8, c[0x4][0x70] ;  /* 0x01000e00ff0877ac */ /* 0x000e620008000a00 */
[----:B------:R-:W-:Y:S01]  /*6890*/  MOV R3, 0x0 ;  /* 0x0000000000037802 */ /* 0x000fe20000000f00 */
[----:B------:R-:W-:Y:S02]  /*68a0*/  HFMA2 R12, -RZ, RZ, 0, 5.9604644775390625e-08 ;  /* 0x00000001ff0c7431 */ /* 0x000fe400000001ff */
[----:B------:R-:W-:Y:S02]  /*68b0*/  IMAD.MOV.U32 R8, RZ, RZ, 0x192 ;  /* 0x00000192ff087424 */ /* 0x000fe400078e00ff */
[----:B------:R-:W-:Y:S01]  /*68c0*/  IMAD.MOV.U32 R13, RZ, RZ, RZ ;  /* 0x000000ffff0d7224 */ /* 0x000fe200078e00ff */
[----:B------:R-:W5:Y:S01]  /*68d0*/  LDCU.64 UR6, c[0x4][0x78] ;  /* 0x01000f00ff0677ac */ /* 0x000f620008000a00 */
[----:B------:R-:W2:Y:S01]  /*68e0*/  LDC.64 R2, c[0x4][R3] ;  /* 0x0100000003027b82 */ /* 0x000ea20000000a00 */
[----:B------:R-:W3:Y:S01]  /*68f0*/  LDCU.64 UR4, c[0x4][0x10] ;  /* 0x01000200ff0477ac */ /* 0x000ee20008000a00 */
[----:B-1----:R-:W-:Y:S01]  /*6900*/  MOV R5, UR9 ;  /* 0x0000000900057c02 */ /* 0x002fe20008000f00 */
[----:B------:R-:W-:Y:S01]  /*6910*/  IMAD.U32 R4, RZ, RZ, UR8 ;  /* 0x00000008ff047e24 */ /* 0x000fe2000f8e00ff */
[----:B-----5:R-:W-:Y:S01]  /*6920*/  MOV R7, UR7 ;  /* 0x0000000700077c02 */ /* 0x020fe20008000f00 */
[----:B------:R-:W-:Y:S01]  /*6930*/  IMAD.U32 R6, RZ, RZ, UR6 ;  /* 0x00000006ff067e24 */ /* 0x000fe2000f8e00ff */
[----:B---3--:R-:W-:Y:S01]  /*6940*/  MOV R11, UR5 ;  /* 0x00000005000b7c02 */ /* 0x008fe20008000f00 */
[----:B------:R-:W-:Y:S02]  /*6950*/  IMAD.U32 R10, RZ, RZ, UR4 ;  /* 0x00000004ff0a7e24 */ /* 0x000fe4000f8e00ff */
[----:B------:R-:W-:Y:S07]  /*6960*/  LEPC R20, `(.L_x_122) ;  /* 0x000000001014794e */ /* 0x000fee0000000000 */
[----:B--2-4-:R-:W-:Y:S05]  /*6970*/  CALL.ABS.NOINC R2 ;  /* 0x0000000002007343 */ /* 0x014fea0003c00000 */
.L_x_122:
[----:B------:R-:W-:Y:S01]  /*6980*/  LOP3.LUT P0, RZ, R166, 0x60, RZ, 0xc0, !PT ;  /* 0x00000060a6ff7812 */ /* 0x000fe2000780c0ff */
[----:B------:R-:W-:Y:S05]  /*6990*/  WARPSYNC.ALL ;  /* 0x0000000000007948 */ /* 0x000fea0003800000 */
[----:B------:R-:W-:Y:S01]  /*69a0*/  R2UR UR4, R64 ;  /* 0x00000000400472ca */ /* 0x000fe200000e0000 */
[----:B------:R-:W-:Y:S01]  /*69b0*/  BSSY.RECONVERGENT B0, `(.L_x_123) ;  /* 0x0000121000007945 */ /* 0x000fe20003800200 */
[-C--:B----4-:R-:W-:Y:S02]  /*69c0*/  F2FP.F16.E5M2.UNPACK_B R82, R92.reuse ;  /* 0x0000005cff52723e */ /* 0x090fe400020004ff */
[----:B------:R-:W-:Y:S02]  /*69d0*/  F2FP.F16.E5M2.UNPACK_B R109, R92.H1 ;  /* 0x0000005cff6d723e */ /* 0x000fe400030004ff */
[-C--:B------:R-:W-:Y:S01]  /*69e0*/  F2FP.F16.E5M2.UNPACK_B R107, R93.reuse ;  /* 0x0000005dff6b723e */ /* 0x080fe200020004ff */
[--C-:B------:R-:W-:Y:S01]  /*69f0*/  HADD2.F32 R80, -RZ, R82.reuse.H0_H0 ;  /* 0x20000052ff507230 */ /* 0x100fe20000004100 */
[----:B------:R-:W-:Y:S01]  /*6a00*/  F2FP.F16.E5M2.UNPACK_B R105, R93.H1 ;  /* 0x0000005dff69723e */ /* 0x000fe200030004ff */
[----:B------:R-:W-:Y:S01]  /*6a10*/  HADD2.F32 R82, -RZ, R82.H1_H1 ;  /* 0x30000052ff527230 */ /* 0x000fe20000004100 */
[-C--:B------:R-:W-:Y:S01]  /*6a20*/  F2FP.F16.E5M2.UNPACK_B R130, R84.reuse ;  /* 0x00000054ff82723e */ /* 0x080fe200020004ff */
[--C-:B------:R-:W-:Y:S01]  /*6a30*/  HADD2.F32 R83, -RZ, R109.reuse.H0_H0 ;  /* 0x2000006dff537230 */ /* 0x100fe20000004100 */
[----:B------:R-:W-:Y:S01]  /*6a40*/  F2FP.F16.E5M2.UNPACK_B R132, R84.H1 ;  /* 0x00000054ff84723e */ /* 0x000fe200030004ff */
[----:B------:R-:W3:Y:S01]  /*6a50*/  LDTM.x64 R4, tmem[UR4] ;  /* 0x00000004000479ee */ /* 0x000ee20008340000 */
[----:B------:R-:W-:Y:S01]  /*6a60*/  NOP ;  /* 0x0000000000007918 */ /* 0x000fe20000000000 */
[----:B------:R-:W-:Y:S01]  /*6a70*/  R2UR UR5, R156 ;  /* 0x000000009c0572ca */ /* 0x000fe200000e0000 */
[--C-:B------:R-:W-:Y:S01]  /*6a80*/  HADD2.F32 R129, -RZ, R130.reuse.H0_H0 ;  /* 0x20000082ff817230 */ /* 0x100fe20000004100 */
[----:B------:R-:W-:Y:S01]  /*6a90*/  F2FP.F16.E5M2.UNPACK_B R93, R94 ;  /* 0x0000005eff5d723e */ /* 0x000fe200020004ff */
[----:B------:R-:W-:Y:S01]  /*6aa0*/  HADD2.F32 R130, -RZ, R130.H1_H1 ;  /* 0x30000082ff827230 */ /* 0x000fe20000004100 */
[-C--:B------:R-:W-:Y:S01]  /*6ab0*/  F2FP.F16.E5M2.UNPACK_B R134, R85.reuse ;  /* 0x00000055ff86723e */ /* 0x080fe200020004ff */
[----:B------:R-:W-:Y:S01]  /*6ac0*/  HADD2.F32 R84, -RZ, R109.H1_H1 ;  /* 0x3000006dff547230 */ /* 0x000fe20000004100 */
[----:B------:R-:W-:Y:S01]  /*6ad0*/  F2FP.F16.E5M2.UNPACK_B R136, R85.H1 ;  /* 0x00000055ff88723e */ /* 0x000fe200030004ff */
[--C-:B------:R-:W-:Y:S01]  /*6ae0*/  HADD2.F32 R85, -RZ, R107.reuse.H0_H0 ;  /* 0x2000006bff557230 */ /* 0x100fe20000004100 */
[-C--:B------:R-:W-:Y:S01]  /*6af0*/  F2FP.F16.E5M2.UNPACK_B R138, R86.reuse ;  /* 0x00000056ff8a723e */ /* 0x080fe200020004ff */
[--C-:B------:R-:W-:Y:S01]  /*6b00*/  HADD2.F32 R133, -RZ, R134.reuse.H0_H0 ;  /* 0x20000086ff857230 */ /* 0x100fe20000004100 */
[----:B------:R-:W-:Y:S01]  /*6b10*/  F2FP.F16.E5M2.UNPACK_B R140, R86.H1 ;  /* 0x00000056ff8c723e */ /* 0x000fe200030004ff */
[----:B------:R-:W-:Y:S01]  /*6b20*/  HADD2.F32 R86, -RZ, R107.H1_H1 ;  /* 0x3000006bff567230 */ /* 0x000fe20000004100 */
[----:B------:R-:W-:Y:S01]  /*6b30*/  F2FP.F16.E5M2.UNPACK_B R142, R87 ;  /* 0x00000057ff8e723e */ /* 0x000fe200020004ff */
[----:B------:R-:W-:Y:S01]  /*6b40*/  UIADD3 UR5, UPT, UPT, UR5, 0x280, URZ ;  /* 0x0000028005057890 */ /* 0x000fe2000fffe0ff */
[----:B------:R-:W-:Y:S01]  /*6b50*/  HADD2.F32 R134, -RZ, R134.H1_H1 ;  /* 0x30000086ff867230 */ /* 0x000fe20000004100 */
[----:B------:R-:W-:Y:S01]  /*6b60*/  F2FP.F16.E5M2.UNPACK_B R114, R88 ;  /* 0x00000058ff72723e */ /* 0x000fe200020004ff */
[--C-:B------:R-:W-:Y:S01]  /*6b70*/  HADD2.F32 R137, -RZ, R138.reuse.H0_H0 ;  /* 0x2000008aff897230 */ /* 0x100fe20000004100 */
[----:B------:R-:W-:Y:S01]  /*6b80*/  UPRMT UR5, UR37, 0x654, UR5 ;  /* 0x0000065425057896 */ /* 0x000fe20008000005 */
[----:B------:R-:W-:Y:S01]  /*6b90*/  HADD2.F32 R138, -RZ, R138.H1_H1 ;  /* 0x3000008aff8a7230 */ /* 0x000fe20000004100 */
[-C--:B------:R-:W-:Y:S01]  /*6ba0*/  F2FP.F16.E5M2.UNPACK_B R118, R89.reuse ;  /* 0x00000059ff76723e */ /* 0x080fe200020004ff */
[--C-:B------:R-:W-:Y:S01]  /*6bb0*/  HADD2.F32 R113, -RZ, R114.reuse.H0_H0 ;  /* 0x20000072ff717230 */ /* 0x100fe20000004100 */
[----:B------:R-:W-:Y:S01]  /*6bc0*/  F2FP.F16.E5M2.UNPACK_B R120, R89.H1 ;  /* 0x00000059ff78723e */ /* 0x000fe200030004ff */
[C---:B---3--:R-:W-:Y:S01]  /*6bd0*/  FMUL R4, R78.reuse, R4 ;  /* 0x000000044e047220 */ /* 0x048fe20000400000 */
[C---:B------:R-:W-:Y:S01]  /*6be0*/  FMUL R5, R78.reuse, R5 ;  /* 0x000000054e057220 */ /* 0x040fe20000400000 */
[C---:B------:R-:W-:Y:S01]  /*6bf0*/  FMUL R8, R78.reuse, R8 ;  /* 0x000000084e087220 */ /* 0x040fe20000400000 */
[C---:B------:R-:W-:Y:S01]  /*6c00*/  FMUL R9, R78.reuse, R9 ;  /* 0x000000094e097220 */ /* 0x040fe20000400000 */
[----:B------:R-:W-:Y:S01]  /*6c10*/  SYNCS.ARRIVE.TRANS64.RED.A1T0 RZ, [UR5], RZ ;  /* 0x000000ffffff79a7 */ /* 0x000fe20008100405 */
[C---:B------:R-:W-:Y:S01]  /*6c20*/  FFMA R4, R81.reuse, R80, R4 ;  /* 0x0000005051047223 */ /* 0x040fe20000000004 */
[C---:B------:R-:W-:Y:S01]  /*6c30*/  FFMA R5, R81.reuse, R82, R5 ;  /* 0x0000005251057223 */ /* 0x040fe20000000005 */
[----:B------:R-:W-:Y:S02]  /*6c40*/  HADD2.F32 R89, -RZ, R93.H0_H0 ;  /* 0x2000005dff597230 */ /* 0x000fe40000004100 */
[C---:B------:R-:W-:Y:S01]  /*6c50*/  FMUL R12, R78.reuse, R12 ;  /* 0x0000000c4e0c7220 */ /* 0x040fe20000400000 */
        /* <DEDUP_REMOVED lines=11> */
[----:B------:R-:W-:Y:S02]  /*6d10*/  HADD2.F32 R114, -RZ, R114.H1_H1 ;  /* 0x30000072ff727230 */ /* 0x000fe40000004100 */
[C---:B------:R-:W-:Y:S01]  /*6d20*/  FMUL R32, R78.reuse, R36 ;  /* 0x000000244e207220 */ /* 0x040fe20000400000 */
[C---:B------:R-:W-:Y:S01]  /*6d30*/  FMUL R33, R78.reuse, R37 ;  /* 0x000000254e217220 */ /* 0x040fe20000400000 */
[--C-:B------:R-:W-:Y:S02]  /*6d40*/  HADD2.F32 R117, -RZ, R118.reuse.H0_H0 ;  /* 0x20000076ff757230 */ /* 0x100fe40000004100 */
[C---:B------:R-:W-:Y:S01]  /*6d50*/  FMUL R36, R78.reuse, R40 ;  /* 0x000000284e247220 */ /* 0x040fe20000400000 */
[----:B------:R-:W-:Y:S02]  /*6d60*/  HADD2.F32 R118, -RZ, R118.H1_H1 ;  /* 0x30000076ff767230 */ /* 0x000fe40000004100 */
        /* <DEDUP_REMOVED lines=8> */
[----:B------:R-:W-:Y:S01]  /*6df0*/  F2FP.F16.E5M2.UNPACK_B R92, R94.H1 ;  /* 0x0000005eff5c723e */ /* 0x000fe200030004ff */
[C---:B------:R-:W-:Y:S01]  /*6e00*/  FMUL R53, R78.reuse, R57 ;  /* 0x000000394e357220 */ /* 0x040fe20000400000 */
[C---:B------:R-:W-:Y:S01]  /*6e10*/  FMUL R56, R78.reuse, R60 ;  /* 0x0000003c4e387220 */ /* 0x040fe20000400000 */
[----:B------:R-:W-:Y:S01]  /*6e20*/  F2FP.F16.E5M2.UNPACK_B R141, R87.H1 ;  /* 0x00000057ff8d723e */ /* 0x000fe200030004ff */
[C---:B------:R-:W-:Y:S01]  /*6e30*/  FMUL R57, R78.reuse, R61 ;  /* 0x0000003d4e397220 */ /* 0x040fe20000400000 */
[----:B------:R-:W-:Y:S02]  /*6e40*/  HADD2.F32 R80, -RZ, R142.H1_H1 ;  /* 0x3000008eff507230 */ /* 0x000fe40000004100 */
[C---:B------:R-:W-:Y:S01]  /*6e50*/  FMUL R60, R78.reuse, R64 ;  /* 0x000000404e3c7220 */ /* 0x040fe20000400000 */
[----:B------:R-:W-:Y:S01]  /*6e60*/  F2FP.F16.E5M2.UNPACK_B R116, R88.H1 ;  /* 0x00000058ff74723e */ /* 0x000fe200030004ff */
[C---:B------:R-:W-:Y:S01]  /*6e70*/  FMUL R61, R78.reuse, R65 ;  /* 0x000000414e3d7220 */ /* 0x040fe20000400000 */
[C---:B------:R-:W-:Y:S01]  /*6e80*/  FMUL R6, R78.reuse, R6 ;  /* 0x000000064e067220 */ /* 0x040fe20000400000 */
[----:B------:R-:W-:Y:S01]  /*6e90*/  F2FP.F16.E5M2.UNPACK_B R94, R95 ;  /* 0x0000005fff5e723e */ /* 0x000fe200020004ff */
[C---:B------:R-:W-:Y:S01]  /*6ea0*/  FMUL R7, R78.reuse, R7 ;  /* 0x000000074e077220 */ /* 0x040fe20000400000 */
[--C-:B------:R-:W-:Y:S02]  /*6eb0*/  HADD2.F32 R87, -RZ, R105.reuse.H0_H0 ;  /* 0x20000069ff577230 */ /* 0x100fe40000004100 */
[C---:B------:R-:W-:Y:S01]  /*6ec0*/  FFMA R6, R81.reuse, R83, R6 ;  /* 0x0000005351067223 */ /* 0x040fe20000000006 */
[----:B------:R-:W-:Y:S01]  /*6ed0*/  F2FP.F16.E5M2.UNPACK_B R122, R90 ;  /* 0x0000005aff7a723e */ /* 0x000fe200020004ff */
[C---:B------:R-:W-:Y:S01]  /*6ee0*/  FFMA R7, R81.reuse, R84, R7 ;  /* 0x0000005451077223 */ /* 0x040fe20000000007 */
[C---:B------:R-:W-:Y:S01]  /*6ef0*/  FFMA R8, R81.reuse, R85, R8 ;  /* 0x0000005551087223 */ /* 0x040fe20000000008 */
[----:B------:R-:W-:Y:S01]  /*6f00*/  F2FP.F16.E5M2.UNPACK_B R124, R90.H1 ;  /* 0x0000005aff7c723e */ /* 0x000fe200030004ff */
[----:B------:R-:W-:Y:S02]  /*6f10*/  HADD2.F32 R88, -RZ, R105.H1_H1 ;  /* 0x30000069ff587230 */ /* 0x000fe40000004100 */
[----:B------:R-:W-:Y:S01]  /*6f20*/  FFMA R9, R81, R86, R9 ;  /* 0x0000005651097223 */ /* 0x000fe20000000009 */
[----:B------:R-:W-:Y:S01]  /*6f30*/  F2FP.SATFINITE.E5M2.F32.PACK_AB_MERGE_C R156, R7, R6, RZ ;  /* 0x00000006079c723e */ /* 0x000fe200048060ff */
[----:B------:R-:W-:Y:S02]  /*6f40*/  HADD2.F32 R90, -RZ, R93.H1_H1 ;  /* 0x3000005dff5a7230 */ /* 0x000fe40000004100 */
[C---:B------:R-:W-:Y:S01]  /*6f50*/  FMUL R10, R78.reuse, R10 ;  /* 0x0000000a4e0a7220 */ /* 0x040fe20000400000 */
[--C-:B------:R-:W-:Y:S01]  /*6f60*/  HADD2.F32 R93, -RZ, R94.reuse.H0_H0 ;  /* 0x2000005eff5d7230 */ /* 0x100fe20000004100 */
[----:B------:R-:W-:Y:S01]  /*6f70*/  F2FP.SATFINITE.E5M2.F32.PACK_AB_MERGE_C R156, R5, R4, R156 ;  /* 0x00000004059c723e */ /* 0x000fe2000480609c */
[----:B------:R-:W-:Y:S02]  /*6f80*/  HADD2.F32 R94, -RZ, R94.H1_H1 ;  /* 0x3000005eff5e7230 */ /* 0x000fe40000004100 */
[C---:B------:R-:W-:Y:S01]  /*6f90*/  FFMA R10, R81.reuse, R87, R10 ;  /* 0x00000057510a7223 */ /* 0x040fe2000000000a */
[--C-:B------:R-:W-:Y:S02]  /*6fa0*/  HADD2.F32 R121, -RZ, R122.reuse.H0_H0 ;  /* 0x2000007aff797230 */ /* 0x100fe40000004100 */
[C---:B------:R-:W-:Y:S01]  /*6fb0*/  FMUL R11, R78.reuse, R11 ;  /* 0x0000000b4e0b7220 */ /* 0x040fe20000400000 */
[----:B------:R-:W-:Y:S01]  /*6fc0*/  F2FP.F16.E5M2.UNPACK_B R126, R91 ;  /* 0x0000005bff7e723e */ /* 0x000fe200020004ff */
[----:B------:R-:W-:Y:S01]  /*6fd0*/  HADD2.F32 R122, -RZ, R122.H1_H1 ;  /* 0x3000007aff7a7230 */ /* 0x000fe20000004100 */
[----:B------:R-:W-:Y:S01]  /*6fe0*/  F2FP.F16.E5M2.UNPACK_B R103, R95.H1 ;  /* 0x0000005fff67723e */ /* 0x000fe200030004ff */
[C---:B------:R-:W-:Y:S01]  /*6ff0*/  FFMA R11, R81.reuse, R88, R11 ;  /* 0x00000058510b7223 */ /* 0x040fe2000000000b */
[----:B------:R-:W-:Y:S01]  /*7000*/  F2FP.F16.E5M2.UNPACK_B R128, R91.H1 ;  /* 0x0000005bff80723e */ /* 0x000fe200030004ff */
[----:B------:R-:W-:Y:S02]  /*7010*/  HADD2.F32 R91, -RZ, R92.H0_H0 ;  /* 0x2000005cff5b7230 */ /* 0x000fe40000004100 */
[C---:B------:R-:W-:Y:S01]  /*7020*/  FFMA R12, R81.reuse, R89, R12 ;  /* 0x00000059510c7223 */ /* 0x040fe2000000000c */
[----:B------:R-:W-:Y:S01]  /*7030*/  FFMA R13, R81, R90, R13 ;  /* 0x0000005a510d7223 */ /* 0x000fe2000000000d */
[----:B------:R-:W-:Y:S01]  /*7040*/  F2FP.SATFINITE.E5M2.F32.PACK_AB_MERGE_C R157, R11, R10, RZ ;  /* 0x0000000a0b9d723e */ /* 0x000fe200048060ff */
[--C-:B------:R-:W-:Y:S01]  /*7050*/  HADD2.F32 R125, -RZ, R126.reuse.H0_H0 ;  /* 0x2000007eff7d7230 */ /* 0x100fe20000004100 */
[----:B------:R-:W-:Y:S01]  /*7060*/  F2FP.F16.E5M2.UNPACK_B R101, R96 ;  /* 0x00000060ff65723e */ /* 0x000fe200020004ff */
[----:B------:R-:W-:Y:S01]  /*7070*/  HADD2.F32 R126, -RZ, R126.H1_H1 ;  /* 0x3000007eff7e7230 */ /* 0x000fe20000004100 */
[----:B------:R-:W-:Y:S01]  /*7080*/  F2FP.SATFINITE.E5M2.F32.PACK_AB_MERGE_C R157, R9, R8, R157 ;  /* 0x00000008099d723e */ /* 0x000fe2000480609d */
[----:B------:R-:W-:Y:S02]  /*7090*/  HADD2.F32 R83, -RZ, R142.H0_H0 ;  /* 0x2000008eff537230 */ /* 0x000fe40000004100 */
[C---:B------:R-:W-:Y:S01]  /*70a0*/  FMUL R14, R78.reuse, R14 ;  /* 0x0000000e4e0e7220 */ /* 0x040fe20000400000 */
[----:B------:R-:W-:Y:S02]  /*70b0*/  HADD2.F32 R92, -RZ, R92.H1_H1 ;  /* 0x3000005cff5c7230 */ /* 0x000fe40000004100 */
[C---:B------:R-:W-:Y:S01]  /*70c0*/  FMUL R15, R78.reuse, R15 ;  /* 0x0000000f4e0f7220 */ /* 0x040fe20000400000 */
[----:B------:R-:W-:Y:S01]  /*70d0*/  F2FP.F16.E5M2.UNPACK_B R100, R96.H1 ;  /* 0x00000060ff64723e */ /* 0x000fe200030004ff */
[--C-:B------:R-:W-:Y:S02]  /*70e0*/  HADD2.F32 R95, -RZ, R103.reuse.H0_H0 ;  /* 0x20000067ff5f7230 */ /* 0x100fe40000004100 */
[C---:B------:R-:W-:Y:S01]  /*70f0*/  FFMA R14, R81.reuse, R91, R14 ;  /* 0x0000005b510e7223 */ /* 0x040fe2000000000e */
[C---:B------:R-:W-:Y:S01]  /*7100*/  FFMA R15, R81.reuse, R92, R15 ;  /* 0x0000005c510f7223 */ /* 0x040fe2000000000f */
[C---:B------:R-:W-:Y:S01]  /*7110*/  FFMA R16, R81.reuse, R93, R16 ;  /* 0x0000005d51107223 */ /* 0x040fe20000000010 */
[----:B------:R-:W-:Y:S01]  /*7120*/  FFMA R17, R81, R94, R17 ;  /* 0x0000005e51117223 */ /* 0x000fe20000000011 */
[-C--:B------:R-:W-:Y:S01]  /*7130*/  F2FP.F16.E5M2.UNPACK_B R102, R97.reuse ;  /* 0x00000061ff66723e */ /* 0x080fe200020004ff */
[----:B------:R-:W-:Y:S01]  /*7140*/  HADD2.F32 R96, -RZ, R103.H1_H1 ;  /* 0x30000067ff607230 */ /* 0x000fe20000004100 */
[----:B------:R-:W-:Y:S01]  /*7150*/  F2FP.SATFINITE.E5M2.F32.PACK_AB_MERGE_C R158, R15, R14, RZ ;  /* 0x0000000e0f9e723e */ /* 0x000fe200048060ff */
[C---:B------:R-:W-:Y:S01]  /*7160*/  FMUL R18, R78.reuse, R18 ;  /* 0x000000124e127220 */ /* 0x040fe20000400000 */
[----:B------:R-:W-:Y:S01]  /*7170*/  F2FP.F16.E5M2.UNPACK_B R104, R97.H1 ;  /* 0x00000061ff68723e */ /* 0x000fe200030004ff */
[--C-:B------:R-:W-:Y:S01]  /*7180*/  HADD2.F32 R97, -RZ, R101.reuse.H0_H0 ;  /* 0x20000065ff617230 */ /* 0x100fe20000004100 */
[----:B------:R-:W-:Y:S01]  /*7190*/  F2FP.SATFINITE.E5M2.F32.PACK_AB_MERGE_C R158, R13, R12, R158 ;  /* 0x0000000c0d9e723e */ /* 0x000fe2000480609e */
[C---:B------:R-:W-:Y:S01]  /*71a0*/  FFMA R18, R81.reuse, R95, R18 ;  /* 0x0000005f51127223 */ /* 0x040fe20000000012 */
[----:B------:R-:W-:Y:S01]  /*71b0*/  F2FP.F16.E5M2.UNPACK_B R110, R99 ;  /* 0x00000063ff6e723e */ /* 0x000fe200020004ff */
[C---:B------:R-:W-:Y:S01]  /*71c0*/  FMUL R19, R78.reuse, R19 ;  /* 0x000000134e137220 */ /* 0x040fe20000400000 */
[----:B------:R-:W-:Y:S01]  /*71d0*/  F2FP.F16.E5M2.UNPACK_B R112, R99.H1 ;  /* 0x00000063ff70723e */ /* 0x000fe200030004ff */
[----:B------:R-:W-:Y:S01]  /*71e0*/  HADD2.F32 R99, -RZ, R101.H1_H1 ;  /* 0x30000065ff637230 */ /* 0x000fe20000004100 */
[-C--:B------:R-:W-:Y:S01]  /*71f0*/  F2FP.F16.E5M2.UNPACK_B R106, R98.reuse ;  /* 0x00000062ff6a723e */ /* 0x080fe200020004ff */
[----:B------:R-:W-:Y:S01]  /*7200*/  HADD2.F32 R101, -RZ, R102.H0_H0 ;  /* 0x20000066ff657230 */ /* 0x000fe20000004100 */
[----:B------:R-:W-:Y:S01]  /*7210*/  F2FP.F16.E5M2.UNPACK_B R108, R98.H1 ;  /* 0x00000062ff6c723e */ /* 0x000fe200030004ff */
[----:B------:R-:W-:Y:S02]  /*7220*/  HADD2.F32 R98, -RZ, R100.H0_H0 ;  /* 0x20000064ff627230 */ /* 0x000fe40000004100 */
[C---:B------:R-:W-:Y:S01]  /*7230*/  FFMA R19, R81.reuse, R96, R19 ;  /* 0x0000006051137223 */ /* 0x040fe20000000013 */
[C---:B------:R-:W-:Y:S01]  /*7240*/  FFMA R0, R81.reuse, R97, R0 ;  /* 0x0000006151007223 */ /* 0x040fe20000000000 */
[----:B------:R-:W-:Y:S01]  /*7250*/  FFMA R2, R81, R99, R2 ;  /* 0x0000006351027223 */ /* 0x000fe20000000002 */
[----:B------:R-:W-:Y:S02]  /*7260*/  HADD2.F32 R102, -RZ, R102.H1_H1 ;  /* 0x30000066ff667230 */ /* 0x000fe40000004100 */
[C---:B------:R-:W-:Y:S01]  /*7270*/  FMUL R3, R78.reuse, R22 ;  /* 0x000000164e037220 */ /* 0x040fe20000400000 */
[----:B------:R-:W-:Y:S01]  /*7280*/  HADD2.F32 R100, -RZ, R100.H1_H1 ;  /* 0x30000064ff647230 */ /* 0x000fe20000004100 */
[----:B------:R-:W-:Y:S01]  /*7290*/  F2FP.SATFINITE.E5M2.F32.PACK_AB_MERGE_C R159, R19, R18, RZ ;  /* 0x00000012139f723e */ /* 0x000fe200048060ff */
[--C-:B------:R-:W-:Y:S02]  /*72a0*/  HADD2.F32 R105, -RZ, R106.reuse.H0_H0 ;  /* 0x2000006aff697230 */ /* 0x100fe40000004100 */
[----:B------:R-:W-:Y:S01]  /*72b0*/  FFMA R3, R81, R98, R3 ;  /* 0x0000006251037223 */ /* 0x000fe20000000003 */
[----:B------:R-:W-:Y:S01]  /*72c0*/  HADD2.F32 R106, -RZ, R106.H1_H1 ;  /* 0x3000006aff6a7230 */ /* 0x000fe20000004100 */
[----:B------:R-:W-:Y:S01]  /*72d0*/  F2FP.SATFINITE.E5M2.F32.PACK_AB_MERGE_C R159, R17, R16, R159 ;  /* 0x00000010119f723e */ /* 0x000fe2000480609f */
[----:B------:R-:W-:Y:S02]  /*72e0*/  HADD2.F32 R109, -RZ, R110.H0_H0 ;  /* 0x2000006eff6d7230 */ /* 0x000fe40000004100 */
[C---:B------:R-:W-:Y:S01]  /*72f0*/  FMUL R23, R78.reuse, R23 ;  /* 0x000000174e177220 */ /* 0x040fe20000400000 */
[--C-:B------:R-:W-:Y:S02]  /*7300*/  HADD2.F32 R103, -RZ, R104.reuse.H0_H0 ;  /* 0x20000068ff677230 */ /* 0x100fe40000004100 */
[C---:B------:R-:W-:Y:S01]  /*7310*/  FMUL R22, R78.reuse, R26 ;  /* 0x0000001a4e167220 */ /* 0x040fe20000400000 */
[----:B------:R-:W-:Y:S01]  /*7320*/  HADD2.F32 R104, -RZ, R104.H1_H1 ;  /* 0x30000068ff687230 */ /* 0x000fe20000004100 */
[----:B------:R1:W-:Y:S01]  /*7330*/  STS.128 [R168+UR43+0x2400], R156 ;  /* 0x0024009ca8007988 */ /* 0x0003e20008000c2b */
[C---:B------:R-:W-:Y:S01]  /*7340*/  FFMA R23, R81.reuse, R100, R23 ;  /* 0x0000006451177223 */ /* 0x040fe20000000017 */
[C---:B------:R-:W-:Y:S01]  /*7350*/  FFMA R20, R81.reuse, R101, R20 ;  /* 0x0000006551147223 */ /* 0x040fe20000000014 */
[C---:B------:R-:W-:Y:S01]  /*7360*/  FFMA R21, R81.reuse, R102, R21 ;  /* 0x0000006651157223 */ /* 0x040fe20000000015 */
[----:B------:R-:W-:Y:S01]  /*7370*/  FFMA R22, R81, R103, R22 ;  /* 0x0000006751167223 */ /* 0x000fe20000000016 */
[----:B------:R-:W-:Y:S01]  /*7380*/  HADD2.F32 R110, -RZ, R110.H1_H1 ;  /* 0x3000006eff6e7230 */ /* 0x000fe20000004100 */
[----:B------:R-:W-:Y:S01]  /*7390*/  F2FP.SATFINITE.E5M2.F32.PACK_AB_MERGE_C R161, R23, R3, RZ ;  /* 0x0000000317a1723e */ /* 0x000fe200048060ff */
[C---:B------:R-:W-:Y:S01]  /*73a0*/  FMUL R27, R78.reuse, R27 ;  /* 0x0000001b4e1b7220 */ /* 0x040fe20000400000 */
[--C-:B------:R-:W-:Y:S02]  /*73b0*/  HADD2.F32 R107, -RZ, R108.reuse.H0_H0 ;  /* 0x2000006cff6b7230 */ /* 0x100fe40000004100 */
[----:B------:R-:W-:Y:S01]  /*73c0*/  FMUL R26, R78, R30 ;  /* 0x0000001e4e1a7220 */ /* 0x000fe20000400000 */
[----:B------:R-:W-:Y:S01]  /*73d0*/  HADD2.F32 R108, -RZ, R108.H1_H1 ;  /* 0x3000006cff6c7230 */ /* 0x000fe20000004100 */
[----:B------:R-:W-:Y:S01]  /*73e0*/  F2FP.SATFINITE.E5M2.F32.PACK_AB_MERGE_C R160, R2, R0, R161 ;  /* 0x0000000002a0723e */ /* 0x000fe200048060a1 */
[C---:B------:R-:W-:Y:S01]  /*73f0*/  FFMA R27, R81.reuse, R104, R27 ;  /* 0x00000068511b7223 */ /* 0x040fe2000000001b */
[C---:B------:R-:W-:Y:S01]  /*7400*/  FFMA R24, R81.reuse, R105, R24 ;  /* 0x0000006951187223 */ /* 0x040fe20000000018 */
[C---:B------:R-:W-:Y:S01]  /*7410*/  FFMA R25, R81.reuse, R106, R25 ;  /* 0x0000006a51197223 */ /* 0x040fe20000000019 */
[----:B------:R-:W-:Y:S01]  /*7420*/  FFMA R26, R81, R107, R26 ;  /* 0x0000006b511a7223 */ /* 0x000fe2000000001a */
[C---:B------:R-:W-:Y:S01]  /*7430*/  FMUL R31, R78.reuse, R31 ;  /* 0x0000001f4e1f7220 */ /* 0x040fe20000400000 */
[--C-:B------:R-:W-:Y:S01]  /*7440*/  HADD2.F32 R111, -RZ, R112.reuse.H0_H0 ;  /* 0x20000070ff6f7230 */ /* 0x100fe20000004100 */
[----:B------:R-:W-:Y:S01]  /*7450*/  F2FP.SATFINITE.E5M2.F32.PACK_AB_MERGE_C R162, R27, R22, RZ ;  /* 0x000000161ba2723e */ /* 0x000fe200048060ff */
[----:B------:R-:W-:Y:S02]  /*7460*/  HADD2.F32 R112, -RZ, R112.H1_H1 ;  /* 0x30000070ff707230 */ /* 0x000fe40000004100 */
[C---:B------:R-:W-:Y:S01]  /*7470*/  FFMA R31, R81.reuse, R108, R31 ;  /* 0x0000006c511f7223 */ /* 0x040fe2000000001f */
[----:B------:R-:W-:Y:S01]  /*7480*/  FFMA R28, R81, R109, R28 ;  /* 0x0000006d511c7223 */ /* 0x000fe2000000001c */
[----:B------:R-:W-:Y:S01]  /*7490*/  F2FP.SATFINITE.E5M2.F32.PACK_AB_MERGE_C R161, R21, R20, R162 ;  /* 0x0000001415a1723e */ /* 0x000fe200048060a2 */
[----:B------:R-:W-:Y:S01]  /*74a0*/  FFMA R29, R81, R110, R29 ;  /* 0x0000006e511d7223 */ /* 0x000fe2000000001d */
[C---:B------:R-:W-:Y:S01]  /*74b0*/  FMUL R30, R78.reuse, R34 ;  /* 0x000000224e1e7220 */ /* 0x040fe20000400000 */
[----:B------:R-:W-:Y:S01]  /*74c0*/  F2FP.SATFINITE.E5M2.F32.PACK_AB_MERGE_C R163, R31, R26, RZ ;  /* 0x0000001a1fa3723e */ /* 0x000fe200048060ff */
[C---:B------:R-:W-:Y:S01]  /*74d0*/  FMUL R35, R78.reuse, R35 ;  /* 0x000000234e237220 */ /* 0x040fe20000400000 */
[--C-:B------:R-:W-:Y:S02]  /*74e0*/  HADD2.F32 R115, -RZ, R116.reuse.H0_H0 ;  /* 0x20000074ff737230 */ /* 0x100fe40000004100 */
[----:B------:R-:W-:Y:S01]  /*74f0*/  FFMA R30, R81, R111, R30 ;  /* 0x0000006f511e7223 */ /* 0x000fe2000000001e */
[----:B------:R-:W-:Y:S01]  /*7500*/  F2FP.SATFINITE.E5M2.F32.PACK_AB_MERGE_C R162, R25, R24, R163 ;  /* 0x0000001819a2723e */ /* 0x000fe200048060a3 */
[C---:B------:R-:W-:Y:S01]  /*7510*/  FFMA R35, R81.reuse, R112, R35 ;  /* 0x0000007051237223 */ /* 0x040fe20000000023 */
[C---:B------:R-:W-:Y:S01]  /*7520*/  FFMA R32, R81.reuse, R113, R32 ;  /* 0x0000007151207223 */ /* 0x040fe20000000020 */
[----:B------:R-:W-:Y:S01]  /*7530*/  FFMA R33, R81, R114, R33 ;  /* 0x0000007251217223 */ /* 0x000fe20000000021 */
[----:B------:R-:W-:Y:S02]  /*7540*/  HADD2.F32 R116, -RZ, R116.H1_H1 ;  /* 0x30000074ff747230 */ /* 0x000fe40000004100 */
        /* <DEDUP_REMOVED lines=9> */
[----:B------:R-:W-:Y:S01]  /*75e0*/  HADD2.F32 R120, -RZ, R120.H1_H1 ;  /* 0x30000078ff787230 */ /* 0x000fe20000004100 */
[----:B------:R1:W-:Y:S01]  /*75f0*/  STS.128 [R178+0x2010], R160 ;  /* 0x002010a0b2007388 */ /* 0x0003e20000000c00 */
[----:B------:R-:W-:Y:S01]  /*7600*/  F2FP.SATFINITE.E5M2.F32.PACK_AB_MERGE_C R184, R39, R34, RZ ;  /* 0x0000002227b8723e */ /* 0x000fe200048060ff */
[C---:B------:R-:W-:Y:S01]  /*7610*/  FMUL R38, R78.reuse, R42 ;  /* 0x0000002a4e267220 */ /* 0x040fe20000400000 */
[C---:B------:R-:W-:Y:S01]  /*7620*/  FMUL R43, R78.reuse, R43 ;  /* 0x0000002b4e2b7220 */ /* 0x040fe20000400000 */
[--C-:B------:R-:W-:Y:S01]  /*7630*/  HADD2.F32 R123, -RZ, R124.reuse.H0_H0 ;  /* 0x2000007cff7b7230 */ /* 0x100fe20000004100 */
[----:B------:R-:W-:Y:S01]  /*7640*/  F2FP.SATFINITE.E5M2.F32.PACK_AB_MERGE_C R184, R33, R32, R184 ;  /* 0x0000002021b8723e */ /* 0x000fe200048060b8 */
[C---:B------:R-:W-:Y:S01]  /*7650*/  FFMA R38, R81.reuse, R119, R38 ;  /* 0x0000007751267223 */ /* 0x040fe20000000026 */
        /* <DEDUP_REMOVED lines=12> */
[C---:B------:R-:W-:Y:S01]  /*7720*/  FFMA R45, R81.reuse, R126, R45 ;  /* 0x0000007e512d7223 */ /* 0x040fe2000000002d */
[----:B------:R-:W-:Y:S02]  /*7730*/  HADD2.F32 R128, -RZ, R128.H1_H1 ;  /* 0x30000080ff807230 */ /* 0x000fe40000004100 */
[C---:B------:R-:W-:Y:S01]  /*7740*/  FMUL R46, R78.reuse, R50 ;  /* 0x000000324e2e7220 */ /* 0x040fe20000400000 */
[C---:B------:R-:W-:Y:S01]  /*7750*/  FMUL R51, R78.reuse, R51 ;  /* 0x000000334e337220 */ /* 0x040fe20000400000 */
[--C-:B------:R-:W-:Y:S02]  /*7760*/  HADD2.F32 R131, -RZ, R132.reuse.H0_H0 ;  /* 0x20000084ff837230 */ /* 0x100fe40000004100 */
[C---:B------:R-:W-:Y:S01]  /*7770*/  FMUL R50, R78.reuse, R54 ;  /* 0x000000364e327220 */ /* 0x040fe20000400000 */
[C---:B------:R-:W-:Y:S01]  /*7780*/  FFMA R46, R81.reuse, R127, R46 ;  /* 0x0000007f512e7223 */ /* 0x040fe2000000002e */
[----:B------:R-:W-:Y:S02]  /*7790*/  HADD2.F32 R132, -RZ, R132.H1_H1 ;  /* 0x30000084ff847230 */ /* 0x000fe40000004100 */
[C---:B------:R-:W-:Y:S01]  /*77a0*/  FFMA R51, R81.reuse, R128, R51 ;  /* 0x0000008051337223 */ /* 0x040fe20000000033 */
[C---:B------:R-:W-:Y:S01]  /*77b0*/  FMUL R55, R78.reuse, R55 ;  /* 0x000000374e377220 */ /* 0x040fe20000400000 */
[C---:B------:R-:W-:Y:S01]  /*77c0*/  FFMA R48, R81.reuse, R129, R48 ;  /* 0x0000008151307223 */ /* 0x040fe20000000030 */
[C---:B------:R-:W-:Y:S01]  /*77d0*/  FFMA R49, R81.reuse, R130, R49 ;  /* 0x0000008251317223 */ /* 0x040fe20000000031 */
[--C-:B------:R-:W-:Y:S02]  /*77e0*/  HADD2.F32 R135, -RZ, R136.reuse.H0_H0 ;  /* 0x20000088ff877230 */ /* 0x100fe40000004100 */
[C---:B------:R-:W-:Y:S01]  /*77f0*/  FFMA R50, R81.reuse, R131, R50 ;  /* 0x0000008351327223 */ /* 0x040fe20000000032 */
[----:B------:R-:W-:Y:S02]  /*7800*/  HADD2.F32 R136, -RZ, R136.H1_H1 ;  /* 0x30000088ff887230 */ /* 0x000fe40000004100 */
[C---:B------:R-:W-:Y:S01]  /*7810*/  FMUL R54, R78.reuse, R58 ;  /* 0x0000003a4e367220 */ /* 0x040fe20000400000 */
        /* <DEDUP_REMOVED lines=16> */
[----:B------:R-:W-:Y:S01]  /*7920*/  FFMA R63, R81, R140, R63 ;  /* 0x0000008c513f7223 */ /* 0x000fe2000000003f */
[----:B------:R-:W-:Y:S01]  /*7930*/  FMUL R67, R78, R67 ;  /* 0x000000434e437220 */ /* 0x000fe20000400000 */
[----:B------:R-:W-:Y:S01]  /*7940*/  F2FP.SATFINITE.E5M2.F32.PACK_AB_MERGE_C R186, R47, R42, RZ ;  /* 0x0000002a2fba723e */ /* 0x000fe200048060ff */
[----:B------:R-:W-:Y:S01]  /*7950*/  FFMA R60, R81, R83, R60 ;  /* 0x00000053513c7223 */ /* 0x000fe2000000003c */
[----:B------:R-:W-:Y:S01]  /*7960*/  F2FP.SATFINITE.E5M2.F32.PACK_AB_MERGE_C R187, R51, R46, RZ ;  /* 0x0000002e33bb723e */ /* 0x000fe200048060ff */
[C---:B------:R-:W-:Y:S01]  /*7970*/  FFMA R61, R81.reuse, R80, R61 ;  /* 0x00000050513d7223 */ /* 0x040fe2000000003d */
[C---:B------:R-:W-:Y:S01]  /*7980*/  FFMA R62, R81.reuse, R85, R62 ;  /* 0x00000055513e7223 */ /* 0x040fe2000000003e */
[----:B------:R-:W-:Y:S01]  /*7990*/  FFMA R67, R81, R82, R67 ;  /* 0x0000005251437223 */ /* 0x000fe20000000043 */
[----:B------:R-:W-:Y:S02]  /*79a0*/  F2FP.SATFINITE.E5M2.F32.PACK_AB_MERGE_C R186, R41, R40, R186 ;  /* 0x0000002829ba723e */ /* 0x000fe400048060ba */
[----:B------:R-:W-:Y:S02]  /*79b0*/  F2FP.SATFINITE.E5M2.F32.PACK_AB_MERGE_C R187, R45, R44, R187 ;  /* 0x0000002c2dbb723e */ /* 0x000fe400048060bb */
[----:B------:R-:W-:Y:S02]  /*79c0*/  F2FP.SATFINITE.E5M2.F32.PACK_AB_MERGE_C R188, R55, R50, RZ ;  /* 0x0000003237bc723e */ /* 0x000fe400048060ff */
[----:B------:R-:W-:Y:S01]  /*79d0*/  F2FP.SATFINITE.E5M2.F32.PACK_AB_MERGE_C R189, R59, R54, RZ ;  /* 0x000000363bbd723e */ /* 0x000fe200048060ff */
[----:B------:R1:W-:Y:S01]  /*79e0*/  STS.128 [R177+0x2020], R184 ;  /* 0x002020b8b1007388 */ /* 0x0003e20000000c00 */
[----:B------:R-:W-:Y:S02]  /*79f0*/  F2FP.SATFINITE.E5M2.F32.PACK_AB_MERGE_C R190, R63, R58, RZ ;  /* 0x0000003a3fbe723e */ /* 0x000fe400048060ff */
[----:B------:R-:W-:Y:S02]  /*7a00*/  F2FP.SATFINITE.E5M2.F32.PACK_AB_MERGE_C R182, R67, R62, RZ ;  /* 0x0000003e43b6723e */ /* 0x000fe400048060ff */
[----:B------:R-:W-:Y:S02]  /*7a10*/  F2FP.SATFINITE.E5M2.F32.PACK_AB_MERGE_C R188, R49, R48, R188 ;  /* 0x0000003031bc723e */ /* 0x000fe400048060bc */
[----:B------:R-:W-:Y:S02]  /*7a20*/  F2FP.SATFINITE.E5M2.F32.PACK_AB_MERGE_C R189, R53, R52, R189 ;  /* 0x0000003435bd723e */ /* 0x000fe400048060bd */
[----:B------:R-:W-:Y:S02]  /*7a30*/  F2FP.SATFINITE.E5M2.F32.PACK_AB_MERGE_C R190, R57, R56, R190 ;  /* 0x0000003839be723e */ /* 0x000fe400048060be */
[----:B------:R-:W-:Y:S02]  /*7a40*/  F2FP.SATFINITE.E5M2.F32.PACK_AB_MERGE_C R191, R61, R60, R182 ;  /* 0x0000003c3dbf723e */ /* 0x000fe400048060b6 */
[----:B------:R-:W-:Y:S03]  /*7a50*/  IADD3 R76, PT, PT, R76, 0x1, RZ ;  /* 0x000000014c4c7810 */ /* 0x000fe60007ffe0ff */
[----:B------:R1:W-:Y:S01]  /*7a60*/  STS.128 [R176+0x2030], R188 ;  /* 0x002030bcb0007388 */ /* 0x0003e20000000c00 */
[----:B------:R-:W-:Y:S01]  /*7a70*/  @!PT LDS RZ, [RZ] ;  /* 0x00000000fffff984 */ /* 0x000fe20000000800 */
[----:B------:R-:W-:Y:S01]  /*7a80*/  @!PT LDS RZ, [RZ] ;  /* 0x00000000fffff984 */ /* 0x000fe20000000800 */
[----:B------:R-:W-:Y:S01]  /*7a90*/  @!PT LDS RZ, [RZ] ;  /* 0x00000000fffff984 */ /* 0x000fe20000000800 */
[----:B------:R-:W-:Y:S01]  /*7aa0*/  @!PT LDS RZ, [RZ] ;  /* 0x00000000fffff984 */ /* 0x000fe20000000800 */
[----:B------:R3:W-:Y:S07]  /*7ab0*/  MEMBAR.ALL.CTA ;  /* 0x0000000000007992 */ /* 0x0007ee0000008000 */
[----:B---3--:R-:W3:Y:S02]  /*7ac0*/  FENCE.VIEW.ASYNC.S ;  /* 0x00000000000073c6 */ /* 0x008ee40000000000 */
[----:B---3--:R-:W-:Y:S06]  /*7ad0*/  BAR.SYNC.DEFER_BLOCKING 0x1, 0x80 ;  /* 0x0042000000007b1d */ /* 0x008fec0000010000 */
[----:B------:R-:W-:Y:S05]  /*7ae0*/  @P0 BRA `(.L_x_124) ;  /* 0x0000000000340947 */ /* 0x000fea0003800000 */
[----:B------:R-:W-:Y:S01]  /*7af0*/  UIADD3 UR12, UPT, UPT, UR43, 0x2400, URZ ;  /* 0x000024002b0c7890 */ /* 0x000fe2000fffe0ff */
[----:B------:R-:W-:Y:S01]  /*7b00*/  R2UR UR9, R155 ;  /* 0x000000009b0972ca */ /* 0x000fe200000e0000 */
[----:B------:R-:W-:Y:S01]  /*7b10*/  UIADD3 UR10, UP0, UPT, UR46, 0x680, URZ ;  /* 0x000006802e0a7890 */ /* 0x000fe2000ff1e0ff */
[----:B------:R-:W-:Y:S01]  /*7b20*/  R2UR UR8, R165 ;  /* 0x00000000a50872ca */ /* 0x000fe200000e0000 */
[----:B------:R-:W-:Y:S02]  /*7b30*/  UMOV UR7, UR36 ;  /* 0x0000002400077c82 */ /* 0x000fe40008000000 */
[----:B------:R-:W-:Y:S01]  /*7b40*/  IMAD.U32 R179, RZ, RZ, UR12 ;  /* 0x0000000cffb37e24 */ /* 0x000fe2000f8e00ff */
[----:B------:R-:W-:Y:S04]  /*7b50*/  UIADD3.X UR11, UPT, UPT, URZ, UR47, URZ, UP0, !UPT ;  /* 0x0000002fff0b7290 */ /* 0x000fe800087fe4ff */
[----:B------:R-:W-:Y:S03]  /*7b60*/  R2UR UR4, R179 ;  /* 0x00000000b30472ca */ /* 0x000fe600000e0000 */
[----:B------:R-:W-:Y:S02]  /*7b70*/  USHF.L.U32 UR5, UR9, 0x6, URZ ;  /* 0x0000000609057899 */ /* 0x000fe400080006ff */
[----:B------:R-:W-:Y:S09]  /*7b80*/  USHF.L.U32 UR6, UR8, 0x7, URZ ;  /* 0x0000000708067899 */ /* 0x000ff200080006ff */
[----:B------:R3:W-:Y:S01]  /*7b90*/  UTMASTG.3D [UR4], [UR10] ;  /* 0x000000040a0073b5 */ /* 0x0007e20008010000 */
[----:B------:R0:W-:Y:S01]  /*7ba0*/  UTMACMDFLUSH ;  /* 0x00000000000079b7 */ /* 0x0001e20000000000 */
[----:B---3--:R-:W-:Y:S04]  /*7bb0*/  DEPBAR.LE SB0, 0x0 ;  /* 0x000080000000791a */ /* 0x008fe80000000000 */
.L_x_124:
[----:B------:R-:W-:Y:S05]  /*7bc0*/  BSYNC.RECONVERGENT B0 ;  /* 0x0000000000007941 */ /* 0x000fea0003800200 */
.L_x_123:
[----:B------:R-:W-:Y:S01]  /*7bd0*/  BAR.SYNC.DEFER_BLOCKING 0x1, 0x80 ;  /* 0x0042000000007b1d */ /* 0x000fe20000010000 */
[----:B------:R-:W-:Y:S01]  /*7be0*/  ISETP.NE.AND P2, PT, R180, RZ, PT ;  /* 0x000000ffb400720c */ /* 0x000fe20003f45270 */
[----:B------:R-:W-:Y:S01]  /*7bf0*/  IMAD.IADD R155, R75, 0x1, R143 ;  /* 0x000000014b9b7824 */ /* 0x000fe200078e028f */
[----:B------:R-:W-:Y:S01]  /*7c00*/  ISETP.NE.AND P0, PT, R181, 0x2, PT ;  /* 0x00000002b500780c */ /* 0x000fe20003f05270 */
[----:B------:R-:W-:Y:S01]  /*7c10*/  IMAD.IADD R165, R77, 0x1, R154 ;  /* 0x000000014da57824 */ /* 0x000fe200078e029a */
[----:B------:R-:W-:Y:S02]  /*7c20*/  ISETP.NE.AND P1, PT, R76, 0x4, PT ;  /* 0x000000044c00780c */ /* 0x000fe40003f25270 */
[----:B------:R-:W-:Y:S02]  /*7c30*/  SEL R3, RZ, 0x1, P0 ;  /* 0x00000001ff037807 */ /* 0x000fe40000000000 */
[----:B------:R-:W-:Y:S02]  /*7c40*/  SEL R0, RZ, 0x1, P1 ;  /* 0x00000001ff007807 */ /* 0x000fe40000800000 */
[----:B------:R-:W-:Y:S02]  /*7c50*/  LOP3.LUT R174, R174, R3, RZ, 0x3c, !PT ;  /* 0x00000003aeae7212 */ /* 0x000fe400078e3cff */
[----:B------:R-:W-:Y:S02]  /*7c60*/  LOP3.LUT R175, R175, R0, RZ, 0x3c, !PT ;  /* 0x00000000afaf7212 */ /* 0x000fe400078e3cff */
[----:B------:R-:W-:Y:S02]  /*7c70*/  @P2 R2UR UR36, R171 ;  /* 0x00000000ab2422ca */ /* 0x000fe400000e0000 */
[----:B------:R-:W-:Y:S02]  /*7c80*/  SEL R181, R181, RZ, P0 ;  /* 0x000000ffb5b57207 */ /* 0x000fe40000000000 */
[----:B------:R-:W-:Y:S01]  /*7c90*/  SEL R76, R76, RZ, P1 ;  /* 0x000000ff4c4c7207 */ /* 0x000fe20000800000 */
[----:B------:R-:W-:Y:S10]  /*7ca0*/  @P2 BRA `(.L_x_125) ;  /* 0xffffffdc00702947 */ /* 0x000ff4000383ffff */
[----:B------:R-:W-:Y:S05]  /*7cb0*/  EXIT ;  /* 0x000000000000794d */ /* 0x000fea0003800000 */
.L_x_20:
[----:B--2---:R2:W1:Y:S02]  /*7cc0*/  SYNCS.PHASECHK.TRANS64.TRYWAIT P0, [R3+URZ+0x2b0], R2 ;  /* 0x0002b002030075a7 */ /* 0x00446400080011ff */
[----:B-1----:R-:W-:Y:S05]  /*7cd0*/  @!P0 NANOSLEEP.SYNCS 0x989680 ;  /* 0x009896800000895d */ /* 0x002fea0003900000 */
[----:B------:R-:W1:Y:S02]  /*7ce0*/  @!P0 SYNCS.PHASECHK.TRANS64 P0, [R3+URZ+0x2b0], R2 ;  /* 0x0002b002030085a7 */ /* 0x000e6400080010ff */
[----:B-1----:R-:W-:Y:S05]  /*7cf0*/  @!P0 BRA `(.L_x_20) ;  /* 0xfffffffc00f08947 */ /* 0x002fea000383ffff */
[----:B------:R-:W-:Y:S05]  /*7d00*/  BRA `(.L_x_126) ;  /* 0xffffff9c00187947 */ /* 0x000fea000383ffff */
.L_x_23:
[----:B-1----:R-:W-:-:S07]  /*7d10*/  MOV R2, UR33 ;  /* 0x0000002100027c02 */ /* 0x002fce0008000f00 */
.L_x_127:
[----:B-1----:R1:W2:Y:S02]  /*7d20*/  SYNCS.PHASECHK.TRANS64.TRYWAIT P0, [R2+URZ+0x110], R5 ;  /* 0x00011005020075a7 */ /* 0x0022a400080011ff */
[----:B--2---:R-:W-:Y:S05]  /*7d30*/  @!P0 NANOSLEEP.SYNCS 0x989680 ;  /* 0x009896800000895d */ /* 0x004fea0003900000 */
[----:B------:R-:W2:Y:S02]  /*7d40*/  @!P0 SYNCS.PHASECHK.TRANS64 P0, [R2+URZ+0x110], R5 ;  /* 0x00011005020085a7 */ /* 0x000ea400080010ff */
[----:B--2---:R-:W-:Y:S05]  /*7d50*/  @!P0 BRA `(.L_x_127) ;  /* 0xfffffffc00f08947 */ /* 0x004fea000383ffff */
[----:B------:R-:W-:Y:S05]  /*7d60*/  BRA `(.L_x_22) ;  /* 0xffffff9c00687947 */ /* 0x000fea000383ffff */
.L_x_29:
[----:B-1----:R-:W-:-:S07]  /*7d70*/  MOV R2, UR17 ;  /* 0x0000001100027c02 */ /* 0x002fce0008000f00 */
.L_x_128:
[----:B-1----:R1:W2:Y:S02]  /*7d80*/  SYNCS.PHASECHK.TRANS64.TRYWAIT P0, [R2+URZ+0x110], R5 ;  /* 0x00011005020075a7 */ /* 0x0022a400080011ff */
[----:B--2---:R-:W-:Y:S05]  /*7d90*/  @!P0 NANOSLEEP.SYNCS 0x989680 ;  /* 0x009896800000895d */ /* 0x004fea0003900000 */
[----:B------:R-:W2:Y:S02]  /*7da0*/  @!P0 SYNCS.PHASECHK.TRANS64 P0, [R2+URZ+0x110], R5 ;  /* 0x00011005020085a7 */ /* 0x000ea400080010ff */
[----:B--2---:R-:W-:Y:S05]  /*7db0*/  @!P0 BRA `(.L_x_128) ;  /* 0xfffffffc00f08947 */ /* 0x004fea000383ffff */
[----:B------:R-:W-:Y:S05]  /*7dc0*/  BRA `(.L_x_28) ;  /* 0xffffffa000107947 */ /* 0x000fea000383ffff */
.L_x_33:
[----:B-1----:R1:W2:Y:S02]  /*7dd0*/  SYNCS.PHASECHK.TRANS64.TRYWAIT P0, [R2+URZ+0x240], R3 ;  /* 0x00024003020075a7 */ /* 0x0022a400080011ff */
[----:B--2---:R-:W-:Y:S05]  /*7de0*/  @!P0 NANOSLEEP.SYNCS 0x989680 ;  /* 0x009896800000895d */ /* 0x004fea0003900000 */
[----:B------:R-:W2:Y:S02]  /*7df0*/  @!P0 SYNCS.PHASECHK.TRANS64 P0, [R2+URZ+0x240], R3 ;  /* 0x00024003020085a7 */ /* 0x000ea400080010ff */
[----:B--2---:R-:W-:Y:S05]  /*7e00*/  @!P0 BRA `(.L_x_33) ;  /* 0xfffffffc00f08947 */ /* 0x004fea000383ffff */
[----:B------:R-:W-:Y:S05]  /*7e10*/  BRA `(.L_x_129) ;  /* 0xffffffa000a07947 */ /* 0x000fea000383ffff */
.L_x_37:
[----:B----4-:R-:W-:-:S07]  /*7e20*/  MOV R0, UR5 ;  /* 0x0000000500007c02 */ /* 0x010fce0008000f00 */
.L_x_130:
[----:B-1----:R1:W2:Y:S02]  /*7e30*/  SYNCS.PHASECHK.TRANS64.TRYWAIT P0, [R0+URZ], R3 ;  /* 0x00000003000075a7 */ /* 0x0022a400080011ff */
[----:B--2---:R-:W-:Y:S05]  /*7e40*/  @!P0 NANOSLEEP.SYNCS 0x989680 ;  /* 0x009896800000895d */ /* 0x004fea0003900000 */
[----:B------:R-:W2:Y:S02]  /*7e50*/  @!P0 SYNCS.PHASECHK.TRANS64 P0, [R0+URZ], R3 ;  /* 0x00000003000085a7 */ /* 0x000ea400080010ff */
[----:B--2---:R-:W-:Y:S05]  /*7e60*/  @!P0 BRA `(.L_x_130) ;  /* 0xfffffffc00f08947 */ /* 0x004fea000383ffff */
[----:B------:R-:W-:Y:S05]  /*7e70*/  BRA `(.L_x_131) ;  /* 0xffffffa800107947 */ /* 0x000fea000383ffff */
.L_x_38:
[----:B----4-:R-:W-:-:S07]  /*7e80*/  MOV R0, UR5 ;  /* 0x0000000500007c02 */ /* 0x010fce0008000f00 */
.L_x_132:
[----:B-1----:R1:W2:Y:S02]  /*7e90*/  SYNCS.PHASECHK.TRANS64.TRYWAIT P0, [R0+URZ], R3 ;  /* 0x00000003000075a7 */ /* 0x0022a400080011ff */
[----:B--2---:R-:W-:Y:S05]  /*7ea0*/  @!P0 NANOSLEEP.SYNCS 0x989680 ;  /* 0x009896800000895d */ /* 0x004fea0003900000 */
[----:B------:R-:W2:Y:S02]  /*7eb0*/  @!P0 SYNCS.PHASECHK.TRANS64 P0, [R0+URZ], R3 ;  /* 0x00000003000085a7 */ /* 0x000ea400080010ff */
[----:B--2---:R-:W-:Y:S05]  /*7ec0*/  @!P0 BRA `(.L_x_132) ;  /* 0xfffffffc00f08947 */ /* 0x004fea000383ffff */
[----:B------:R-:W-:Y:S05]  /*7ed0*/  BRA `(.L_x_133) ;  /* 0xffffffa8001c7947 */ /* 0x000fea000383ffff */
.L_x_39:
[----:B----4-:R-:W-:-:S07]  /*7ee0*/  MOV R0, UR5 ;  /* 0x0000000500007c02 */ /* 0x010fce0008000f00 */
.L_x_134:
[----:B-1----:R1:W2:Y:S02]  /*7ef0*/  SYNCS.PHASECHK.TRANS64.TRYWAIT P0, [R0+URZ], R3 ;  /* 0x00000003000075a7 */ /* 0x0022a400080011ff */
[----:B--2---:R-:W-:Y:S05]  /*7f00*/  @!P0 NANOSLEEP.SYNCS 0x989680 ;  /* 0x009896800000895d */ /* 0x004fea0003900000 */
[----:B------:R-:W2:Y:S02]  /*7f10*/  @!P0 SYNCS.PHASECHK.TRANS64 P0, [R0+URZ], R3 ;  /* 0x00000003000085a7 */ /* 0x000ea400080010ff */
[----:B--2---:R-:W-:Y:S05]  /*7f20*/  @!P0 BRA `(.L_x_134) ;  /* 0xfffffffc00f08947 */ /* 0x004fea000383ffff */
[----:B------:R-:W-:Y:S05]  /*7f30*/  BRA `(.L_x_135) ;  /* 0xffffffa800287947 */ /* 0x000fea000383ffff */
.L_x_40:
[----:B----4-:R-:W-:-:S07]  /*7f40*/  MOV R0, UR5 ;  /* 0x0000000500007c02 */ /* 0x010fce0008000f00 */
.L_x_136:
[----:B-1----:R1:W2:Y:S02]  /*7f50*/  SYNCS.PHASECHK.TRANS64.TRYWAIT P0, [R0+URZ], R3 ;  /* 0x00000003000075a7 */ /* 0x0022a400080011ff */
[----:B--2---:R-:W-:Y:S05]  /*7f60*/  @!P0 NANOSLEEP.SYNCS 0x989680 ;  /* 0x009896800000895d */ /* 0x004fea0003900000 */
[----:B------:R-:W2:Y:S02]  /*7f70*/  @!P0 SYNCS.PHASECHK.TRANS64 P0, [R0+URZ], R3 ;  /* 0x00000003000085a7 */ /* 0x000ea400080010ff */
[----:B--2---:R-:W-:Y:S05]  /*7f80*/  @!P0 BRA `(.L_x_136) ;  /* 0xfffffffc00f08947 */ /* 0x004fea000383ffff */
[----:B------:R-:W-:Y:S05]  /*7f90*/  BRA `(.L_x_137) ;  /* 0xffffffa800347947 */ /* 0x000fea000383ffff */
.L_x_41:
[----:B----4-:R-:W-:-:S07]  /*7fa0*/  MOV R0, UR5 ;  /* 0x0000000500007c02 */ /* 0x010fce0008000f00 */
.L_x_138:
[----:B-1----:R1:W2:Y:S02]  /*7fb0*/  SYNCS.PHASECHK.TRANS64.TRYWAIT P0, [R0+URZ], R3 ;  /* 0x00000003000075a7 */ /* 0x0022a400080011ff */
[----:B--2---:R-:W-:Y:S05]  /*7fc0*/  @!P0 NANOSLEEP.SYNCS 0x989680 ;  /* 0x009896800000895d */ /* 0x004fea0003900000 */
[----:B------:R-:W2:Y:S02]  /*7fd0*/  @!P0 SYNCS.PHASECHK.TRANS64 P0, [R0+URZ], R3 ;  /* 0x00000003000085a7 */ /* 0x000ea400080010ff */
[----:B--2---:R-:W-:Y:S05]  /*7fe0*/  @!P0 BRA `(.L_x_138) ;  /* 0xfffffffc00f08947 */ /* 0x004fea000383ffff */
[----:B------:R-:W-:Y:S05]  /*7ff0*/  BRA `(.L_x_139) ;  /* 0xffffffa800407947 */ /* 0x000fea000383ffff */
.L_x_42:
[----:B----4-:R-:W-:-:S07]  /*8000*/  MOV R0, UR5 ;  /* 0x0000000500007c02 */ /* 0x010fce0008000f00 */
.L_x_140:
[----:B-1----:R1:W2:Y:S02]  /*8010*/  SYNCS.PHASECHK.TRANS64.TRYWAIT P0, [R0+URZ], R3 ;  /* 0x00000003000075a7 */ /* 0x0022a400080011ff */
[----:B--2---:R-:W-:Y:S05]  /*8020*/  @!P0 NANOSLEEP.SYNCS 0x989680 ;  /* 0x009896800000895d */ /* 0x004fea0003900000 */
[----:B------:R-:W2:Y:S02]  /*8030*/  @!P0 SYNCS.PHASECHK.TRANS64 P0, [R0+URZ], R3 ;  /* 0x00000003000085a7 */ /* 0x000ea400080010ff */
[----:B--2---:R-:W-:Y:S05]  /*8040*/  @!P0 BRA `(.L_x_140) ;  /* 0xfffffffc00f08947 */ /* 0x004fea000383ffff */
[----:B------:R-:W-:Y:S05]  /*8050*/  BRA `(.L_x_141) ;  /* 0xffffffa8004c7947 */ /* 0x000fea000383ffff */
.L_x_43:
[----:B----4-:R-:W-:-:S07]  /*8060*/  MOV R0, UR5 ;  /* 0x0000000500007c02 */ /* 0x010fce0008000f00 */
.L_x_142:
[----:B-1----:R1:W2:Y:S02]  /*8070*/  SYNCS.PHASECHK.TRANS64.TRYWAIT P0, [R0+URZ], R3 ;  /* 0x00000003000075a7 */ /* 0x0022a400080011ff */
[----:B--2---:R-:W-:Y:S05]  /*8080*/  @!P0 NANOSLEEP.SYNCS 0x989680 ;  /* 0x009896800000895d */ /* 0x004fea0003900000 */
[----:B------:R-:W2:Y:S02]  /*8090*/  @!P0 SYNCS.PHASECHK.TRANS64 P0, [R0+URZ], R3 ;  /* 0x00000003000085a7 */ /* 0x000ea400080010ff */
[----:B--2---:R-:W-:Y:S05]  /*80a0*/  @!P0 BRA `(.L_x_142) ;  /* 0xfffffffc00f08947 */ /* 0x004fea000383ffff */
[----:B------:R-:W-:Y:S05]  /*80b0*/  BRA `(.L_x_143) ;  /* 0xffffffa800587947 */ /* 0x000fea000383ffff */
.L_x_44:
[----:B----4-:R-:W-:-:S07]  /*80c0*/  MOV R0, UR5 ;  /* 0x0000000500007c02 */ /* 0x010fce0008000f00 */
.L_x_144:
[----:B-1----:R1:W2:Y:S02]  /*80d0*/  SYNCS.PHASECHK.TRANS64.TRYWAIT P0, [R0+URZ], R3 ;  /* 0x00000003000075a7 */ /* 0x0022a400080011ff */
[----:B--2---:R-:W-:Y:S05]  /*80e0*/  @!P0 NANOSLEEP.SYNCS 0x989680 ;  /* 0x009896800000895d */ /* 0x004fea0003900000 */
[----:B------:R-:W2:Y:S02]  /*80f0*/  @!P0 SYNCS.PHASECHK.TRANS64 P0, [R0+URZ], R3 ;  /* 0x00000003000085a7 */ /* 0x000ea400080010ff */
[----:B--2---:R-:W-:Y:S05]  /*8100*/  @!P0 BRA `(.L_x_144) ;  /* 0xfffffffc00f08947 */ /* 0x004fea000383ffff */
[----:B------:R-:W-:Y:S05]  /*8110*/  BRA `(.L_x_145) ;  /* 0xffffffa800647947 */ /* 0x000fea000383ffff */
.L_x_45:
[----:B----4-:R-:W-:-:S07]  /*8120*/  MOV R0, UR5 ;  /* 0x0000000500007c02 */ /* 0x010fce0008000f00 */
.L_x_146:
[----:B-1----:R1:W2:Y:S02]  /*8130*/  SYNCS.PHASECHK.TRANS64.TRYWAIT P0, [R0+URZ], R3 ;  /* 0x00000003000075a7 */ /* 0x0022a400080011ff */
[----:B--2---:R-:W-:Y:S05]  /*8140*/  @!P0 NANOSLEEP.SYNCS 0x989680 ;  /* 0x009896800000895d */ /* 0x004fea0003900000 */
[----:B------:R-:W2:Y:S02]  /*8150*/  @!P0 SYNCS.PHASECHK.TRANS64 P0, [R0+URZ], R3 ;  /* 0x00000003000085a7 */ /* 0x000ea400080010ff */
[----:B--2---:R-:W-:Y:S05]  /*8160*/  @!P0 BRA `(.L_x_146) ;  /* 0xfffffffc00f08947 */ /* 0x004fea000383ffff */
[----:B------:R-:W-:Y:S05]  /*8170*/  BRA `(.L_x_147) ;  /* 0xffffffa800707947 */ /* 0x000fea000383ffff */
.L_x_46:
[----:B----4-:R-:W-:-:S07]  /*8180*/  MOV R0, UR5 ;  /* 0x0000000500007c02 */ /* 0x010fce0008000f00 */
.L_x_148:
[----:B-1----:R1:W2:Y:S02]  /*8190*/  SYNCS.PHASECHK.TRANS64.TRYWAIT P0, [R0+URZ], R3 ;  /* 0x00000003000075a7 */ /* 0x0022a400080011ff */
[----:B--2---:R-:W-:Y:S05]  /*81a0*/  @!P0 NANOSLEEP.SYNCS 0x989680 ;  /* 0x009896800000895d */ /* 0x004fea0003900000 */
[----:B------:R-:W2:Y:S02]  /*81b0*/  @!P0 SYNCS.PHASECHK.TRANS64 P0, [R0+URZ], R3 ;  /* 0x00000003000085a7 */ /* 0x000ea400080010ff */
[----:B--2---:R-:W-:Y:S05]  /*81c0*/  @!P0 BRA `(.L_x_148) ;  /* 0xfffffffc00f08947 */ /* 0x004fea000383ffff */
[----:B------:R-:W-:Y:S05]  /*81d0*/  BRA `(.L_x_149) ;  /* 0xffffffa8007c7947 */ /* 0x000fea000383ffff */
.L_x_47:
[----:B----4-:R-:W-:-:S07]  /*81e0*/  MOV R0, UR5 ;  /* 0x0000000500007c02 */ /* 0x010fce0008000f00 */
.L_x_150:
[----:B-1----:R1:W2:Y:S02]  /*81f0*/  SYNCS.PHASECHK.TRANS64.TRYWAIT P0, [R0+URZ], R3 ;  /* 0x00000003000075a7 */ /* 0x0022a400080011ff */
[----:B--2---:R-:W-:Y:S05]  /*8200*/  @!P0 NANOSLEEP.SYNCS 0x989680 ;  /* 0x009896800000895d */ /* 0x004fea0003900000 */
[----:B------:R-:W2:Y:S02]  /*8210*/  @!P0 SYNCS.PHASECHK.TRANS64 P0, [R0+URZ], R3 ;  /* 0x00000003000085a7 */ /* 0x000ea400080010ff */
[----:B--2---:R-:W-:Y:S05]  /*8220*/  @!P0 BRA `(.L_x_150) ;  /* 0xfffffffc00f08947 */ /* 0x004fea000383ffff */
[----:B------:R-:W-:Y:S05]  /*8230*/  BRA `(.L_x_151) ;  /* 0xffffffa800887947 */ /* 0x000fea000383ffff */
.L_x_48:
[----:B----4-:R-:W-:-:S07]  /*8240*/  MOV R0, UR5 ;  /* 0x0000000500007c02 */ /* 0x010fce0008000f00 */
.L_x_152:
[----:B-1----:R1:W2:Y:S02]  /*8250*/  SYNCS.PHASECHK.TRANS64.TRYWAIT P0, [R0+URZ], R3 ;  /* 0x00000003000075a7 */ /* 0x0022a400080011ff */
[----:B--2---:R-:W-:Y:S05]  /*8260*/  @!P0 NANOSLEEP.SYNCS 0x989680 ;  /* 0x009896800000895d */ /* 0x004fea0003900000 */
[----:B------:R-:W2:Y:S02]  /*8270*/  @!P0 SYNCS.PHASECHK.TRANS64 P0, [R0+URZ], R3 ;  /* 0x00000003000085a7 */ /* 0x000ea400080010ff */
[----:B--2---:R-:W-:Y:S05]  /*8280*/  @!P0 BRA `(.L_x_152) ;  /* 0xfffffffc00f08947 */ /* 0x004fea000383ffff */
[----:B------:R-:W-:Y:S05]  /*8290*/  BRA `(.L_x_153) ;  /* 0xffffffa800947947 */ /* 0x000fea000383ffff */
.L_x_49:
[----:B----4-:R-:W-:-:S07]  /*82a0*/  MOV R0, UR5 ;  /* 0x0000000500007c02 */ /* 0x010fce0008000f00 */
.L_x_154:
[----:B-1----:R1:W2:Y:S02]  /*82b0*/  SYNCS.PHASECHK.TRANS64.TRYWAIT P0, [R0+URZ], R3 ;  /* 0x00000003000075a7 */ /* 0x0022a400080011ff */
[----:B--2---:R-:W-:Y:S05]  /*82c0*/  @!P0 NANOSLEEP.SYNCS 0x989680 ;  /* 0x009896800000895d */ /* 0x004fea0003900000 */
[----:B------:R-:W2:Y:S02]  /*82d0*/  @!P0 SYNCS.PHASECHK.TRANS64 P0, [R0+URZ], R3 ;  /* 0x00000003000085a7 */ /* 0x000ea400080010ff */
[----:B--2---:R-:W-:Y:S05]  /*82e0*/  @!P0 BRA `(.L_x_154) ;  /* 0xfffffffc00f08947 */ /* 0x004fea000383ffff */
[----:B------:R-:W-:Y:S05]  /*82f0*/  BRA `(.L_x_155) ;  /* 0xffffffa800a07947 */ /* 0x000fea000383ffff */
.L_x_50:
[----:B----4-:R-:W-:-:S07]  /*8300*/  MOV R0, UR5 ;  /* 0x0000000500007c02 */ /* 0x010fce0008000f00 */
.L_x_156:
[----:B-1----:R1:W2:Y:S02]  /*8310*/  SYNCS.PHASECHK.TRANS64.TRYWAIT P0, [R0+URZ], R3 ;  /* 0x00000003000075a7 */ /* 0x0022a400080011ff */
[----:B--2---:R-:W-:Y:S05]  /*8320*/  @!P0 NANOSLEEP.SYNCS 0x989680 ;  /* 0x009896800000895d */ /* 0x004fea0003900000 */
[----:B------:R-:W2:Y:S02]  /*8330*/  @!P0 SYNCS.PHASECHK.TRANS64 P0, [R0+URZ], R3 ;  /* 0x00000003000085a7 */ /* 0x000ea400080010ff */
[----:B--2---:R-:W-:Y:S05]  /*8340*/  @!P0 BRA `(.L_x_156) ;  /* 0xfffffffc00f08947 */ /* 0x004fea000383ffff */
[----:B------:R-:W-:Y:S05]  /*8350*/  BRA `(.L_x_157) ;  /* 0xffffffa800ac7947 */ /* 0x000fea000383ffff */
.L_x_51:
[----:B----4-:R-:W-:-:S07]  /*8360*/  MOV R0, UR5 ;  /* 0x0000000500007c02 */ /* 0x010fce0008000f00 */
.L_x_158:
[----:B-1----:R1:W2:Y:S02]  /*8370*/  SYNCS.PHASECHK.TRANS64.TRYWAIT P0, [R0+URZ], R3 ;  /* 0x00000003000075a7 */ /* 0x0022a400080011ff */
[----:B--2---:R-:W-:Y:S05]  /*8380*/  @!P0 NANOSLEEP.SYNCS 0x989680 ;  /* 0x009896800000895d */ /* 0x004fea0003900000 */
[----:B------:R-:W2:Y:S02]  /*8390*/  @!P0 SYNCS.PHASECHK.TRANS64 P0, [R0+URZ], R3 ;  /* 0x00000003000085a7 */ /* 0x000ea400080010ff */
[----:B--2---:R-:W-:Y:S05]  /*83a0*/  @!P0 BRA `(.L_x_158) ;  /* 0xfffffffc00f08947 */ /* 0x004fea000383ffff */
[----:B------:R-:W-:Y:S05]  /*83b0*/  BRA `(.L_x_159) ;  /* 0xffffffa800b87947 */ /* 0x000fea000383ffff */
.L_x_52:
[----:B----4-:R-:W-:-:S07]  /*83c0*/  MOV R0, UR5 ;  /* 0x0000000500007c02 */ /* 0x010fce0008000f00 */
.L_x_160:
[----:B-1----:R1:W2:Y:S02]  /*83d0*/  SYNCS.PHASECHK.TRANS64.TRYWAIT P0, [R0+URZ], R3 ;  /* 0x00000003000075a7 */ /* 0x0022a400080011ff */
[----:B--2---:R-:W-:Y:S05]  /*83e0*/  @!P0 NANOSLEEP.SYNCS 0x989680 ;  /* 0x009896800000895d */ /* 0x004fea0003900000 */
[----:B------:R-:W2:Y:S02]  /*83f0*/  @!P0 SYNCS.PHASECHK.TRANS64 P0, [R0+URZ], R3 ;  /* 0x00000003000085a7 */ /* 0x000ea400080010ff */
[----:B--2---:R-:W-:Y:S05]  /*8400*/  @!P0 BRA `(.L_x_160) ;  /* 0xfffffffc00f08947 */ /* 0x004fea000383ffff */
[----:B------:R-:W-:Y:S05]  /*8410*/  BRA `(.L_x_161) ;  /* 0xffffffa800c47947 */ /* 0x000fea000383ffff */
.L_x_53:
[----:B----4-:R-:W-:-:S07]  /*8420*/  MOV R0, UR5 ;  /* 0x0000000500007c02 */ /* 0x010fce0008000f00 */
.L_x_162:
[----:B-1----:R1:W2:Y:S02]  /*8430*/  SYNCS.PHASECHK.TRANS64.TRYWAIT P0, [R0+URZ], R3 ;  /* 0x00000003000075a7 */ /* 0x0022a400080011ff */
[----:B--2---:R-:W-:Y:S05]  /*8440*/  @!P0 NANOSLEEP.SYNCS 0x989680 ;  /* 0x009896800000895d */ /* 0x004fea0003900000 */
[----:B------:R-:W2:Y:S02]  /*8450*/  @!P0 SYNCS.PHASECHK.TRANS64 P0, [R0+URZ], R3 ;  /* 0x00000003000085a7 */ /* 0x000ea400080010ff */
[----:B--2---:R-:W-:Y:S05]  /*8460*/  @!P0 BRA `(.L_x_162) ;  /* 0xfffffffc00f08947 */ /* 0x004fea000383ffff */
[----:B------:R-:W-:Y:S05]  /*8470*/  BRA `(.L_x_163) ;  /* 0xffffffa800d07947 */ /* 0x000fea000383ffff */
.L_x_54:
[----:B----4-:R-:W-:-:S07]  /*8480*/  MOV R0, UR5 ;  /* 0x0000000500007c02 */ /* 0x010fce0008000f00 */
.L_x_164:
[----:B-1----:R1:W2:Y:S02]  /*8490*/  SYNCS.PHASECHK.TRANS64.TRYWAIT P0, [R0+URZ], R3 ;  /* 0x00000003000075a7 */ /* 0x0022a400080011ff */
[----:B--2---:R-:W-:Y:S05]  /*84a0*/  @!P0 NANOSLEEP.SYNCS 0x989680 ;  /* 0x009896800000895d */ /* 0x004fea0003900000 */
[----:B------:R-:W2:Y:S02]  /*84b0*/  @!P0 SYNCS.PHASECHK.TRANS64 P0, [R0+URZ], R3 ;  /* 0x00000003000085a7 */ /* 0x000ea400080010ff */
[----:B--2---:R-:W-:Y:S05]  /*84c0*/  @!P0 BRA `(.L_x_164) ;  /* 0xfffffffc00f08947 */ /* 0x004fea000383ffff */
[----:B------:R-:W-:Y:S05]  /*84d0*/  BRA `(.L_x_165) ;  /* 0xffffffa800dc7947 */ /* 0x000fea000383ffff */
.L_x_55:
[----:B----4-:R-:W-:-:S07]  /*84e0*/  MOV R0, UR5 ;  /* 0x0000000500007c02 */ /* 0x010fce0008000f00 */
.L_x_166:
[----:B-1----:R1:W2:Y:S02]  /*84f0*/  SYNCS.PHASECHK.TRANS64.TRYWAIT P0, [R0+URZ], R3 ;  /* 0x00000003000075a7 */ /* 0x0022a400080011ff */
[----:B--2---:R-:W-:Y:S05]  /*8500*/  @!P0 NANOSLEEP.SYNCS 0x989680 ;  /* 0x009896800000895d */ /* 0x004fea0003900000 */
[----:B------:R-:W2:Y:S02]  /*8510*/  @!P0 SYNCS.PHASECHK.TRANS64 P0, [R0+URZ], R3 ;  /* 0x00000003000085a7 */ /* 0x000ea400080010ff */
[----:B--2---:R-:W-:Y:S05]  /*8520*/  @!P0 BRA `(.L_x_166) ;  /* 0xfffffffc00f08947 */ /* 0x004fea000383ffff */
[----:B------:R-:W-:Y:S05]  /*8530*/  BRA `(.L_x_167) ;  /* 0xffffffa800e87947 */ /* 0x000fea000383ffff */
.L_x_56:
[----:B----4-:R-:W-:-:S07]  /*8540*/  MOV R0, UR5 ;  /* 0x0000000500007c02 */ /* 0x010fce0008000f00 */
.L_x_168:
[----:B-1----:R1:W2:Y:S02]  /*8550*/  SYNCS.PHASECHK.TRANS64.TRYWAIT P0, [R0+URZ], R3 ;  /* 0x00000003000075a7 */ /* 0x0022a400080011ff */
[----:B--2---:R-:W-:Y:S05]  /*8560*/  @!P0 NANOSLEEP.SYNCS 0x989680 ;  /* 0x009896800000895d */ /* 0x004fea0003900000 */
[----:B------:R-:W2:Y:S02]  /*8570*/  @!P0 SYNCS.PHASECHK.TRANS64 P0, [R0+URZ], R3 ;  /* 0x00000003000085a7 */ /* 0x000ea400080010ff */
[----:B--2---:R-:W-:Y:S05]  /*8580*/  @!P0 BRA `(.L_x_168) ;  /* 0xfffffffc00f08947 */ /* 0x004fea000383ffff */
[----:B------:R-:W-:Y:S05]  /*8590*/  BRA `(.L_x_169) ;  /* 0xffffffa800f47947 */ /* 0x000fea000383ffff */
.L_x_57:
[----:B----4-:R-:W-:-:S07]  /*85a0*/  MOV R0, UR5 ;  /* 0x0000000500007c02 */ /* 0x010fce0008000f00 */
.L_x_170:
[----:B-1----:R1:W2:Y:S02]  /*85b0*/  SYNCS.PHASECHK.TRANS64.TRYWAIT P0, [R0+URZ], R3 ;  /* 0x00000003000075a7 */ /* 0x0022a400080011ff */
[----:B--2---:R-:W-:Y:S05]  /*85c0*/  @!P0 NANOSLEEP.SYNCS 0x989680 ;  /* 0x009896800000895d */ /* 0x004fea0003900000 */
[----:B------:R-:W2:Y:S02]  /*85d0*/  @!P0 SYNCS.PHASECHK.TRANS64 P0, [R0+URZ], R3 ;  /* 0x00000003000085a7 */ /* 0x000ea400080010ff */
[----:B--2---:R-:W-:Y:S05]  /*85e0*/  @!P0 BRA `(.L_x_170) ;  /* 0xfffffffc00f08947 */ /* 0x004fea000383ffff */
[----:B------:R-:W-:Y:S05]  /*85f0*/  BRA `(.L_x_171) ;  /* 0xffffffac00007947 */ /* 0x000fea000383ffff */
.L_x_58:
[----:B----4-:R-:W-:-:S07]  /*8600*/  MOV R0, UR5 ;  /* 0x0000000500007c02 */ /* 0x010fce0008000f00 */
.L_x_172:
[----:B-1----:R1:W2:Y:S02]  /*8610*/  SYNCS.PHASECHK.TRANS64.TRYWAIT P0, [R0+URZ], R3 ;  /* 0x00000003000075a7 */ /* 0x0022a400080011ff */
[----:B--2---:R-:W-:Y:S05]  /*8620*/  @!P0 NANOSLEEP.SYNCS 0x989680 ;  /* 0x009896800000895d */ /* 0x004fea0003900000 */
[----:B------:R-:W2:Y:S02]  /*8630*/  @!P0 SYNCS.PHASECHK.TRANS64 P0, [R0+URZ], R3 ;  /* 0x00000003000085a7 */ /* 0x000ea400080010ff */
[----:B--2---:R-:W-:Y:S05]  /*8640*/  @!P0 BRA `(.L_x_172) ;  /* 0xfffffffc00f08947 */ /* 0x004fea000383ffff */
[----:B------:R-:W-:Y:S05]  /*8650*/  BRA `(.L_x_173) ;  /* 0xffffffac000c7947 */ /* 0x000fea000383ffff */
.L_x_59:
[----:B----4-:R-:W-:-:S07]  /*8660*/  MOV R0, UR5 ;  /* 0x0000000500007c02 */ /* 0x010fce0008000f00 */
.L_x_174:
[----:B-1----:R1:W2:Y:S02]  /*8670*/  SYNCS.PHASECHK.TRANS64.TRYWAIT P0, [R0+URZ], R3 ;  /* 0x00000003000075a7 */ /* 0x0022a400080011ff */
[----:B--2---:R-:W-:Y:S05]  /*8680*/  @!P0 NANOSLEEP.SYNCS 0x989680 ;  /* 0x009896800000895d */ /* 0x004fea0003900000 */
[----:B------:R-:W2:Y:S02]  /*8690*/  @!P0 SYNCS.PHASECHK.TRANS64 P0, [R0+URZ], R3 ;  /* 0x00000003000085a7 */ /* 0x000ea400080010ff */
[----:B--2---:R-:W-:Y:S05]  /*86a0*/  @!P0 BRA `(.L_x_174) ;  /* 0xfffffffc00f08947 */ /* 0x004fea000383ffff */
[----:B------:R-:W-:Y:S05]  /*86b0*/  BRA `(.L_x_175) ;  /* 0xffffffac00187947 */ /* 0x000fea000383ffff */
.L_x_60:
[----:B----4-:R-:W-:-:S07]  /*86c0*/  MOV R0, UR5 ;  /* 0x0000000500007c02 */ /* 0x010fce0008000f00 */
.L_x_176:
[----:B-1----:R1:W2:Y:S02]  /*86d0*/  SYNCS.PHASECHK.TRANS64.TRYWAIT P0, [R0+URZ], R3 ;  /* 0x00000003000075a7 */ /* 0x0022a400080011ff */
[----:B--2---:R-:W-:Y:S05]  /*86e0*/  @!P0 NANOSLEEP.SYNCS 0x989680 ;  /* 0x009896800000895d */ /* 0x004fea0003900000 */
[----:B------:R-:W2:Y:S02]  /*86f0*/  @!P0 SYNCS.PHASECHK.TRANS64 P0, [R0+URZ], R3 ;  /* 0x00000003000085a7 */ /* 0x000ea400080010ff */
[----:B--2---:R-:W-:Y:S05]  /*8700*/  @!P0 BRA `(.L_x_176) ;  /* 0xfffffffc00f08947 */ /* 0x004fea000383ffff */
[----:B------:R-:W-:Y:S05]  /*8710*/  BRA `(.L_x_177) ;  /* 0xffffffac00247947 */ /* 0x000fea000383ffff */
.L_x_61:
[----:B----4-:R-:W-:-:S07]  /*8720*/  MOV R0, UR5 ;  /* 0x0000000500007c02 */ /* 0x010fce0008000f00 */
.L_x_178:
[----:B-1----:R1:W2:Y:S02]  /*8730*/  SYNCS.PHASECHK.TRANS64.TRYWAIT P0, [R0+URZ], R3 ;  /* 0x00000003000075a7 */ /* 0x0022a400080011ff */
[----:B--2---:R-:W-:Y:S05]  /*8740*/  @!P0 NANOSLEEP.SYNCS 0x989680 ;  /* 0x009896800000895d */ /* 0x004fea0003900000 */
[----:B------:R-:W2:Y:S02]  /*8750*/  @!P0 SYNCS.PHASECHK.TRANS64 P0, [R0+URZ], R3 ;  /* 0x00000003000085a7 */ /* 0x000ea400080010ff */
[----:B--2---:R-:W-:Y:S05]  /*8760*/  @!P0 BRA `(.L_x_178) ;  /* 0xfffffffc00f08947 */ /* 0x004fea000383ffff */
[----:B------:R-:W-:Y:S05]  /*8770*/  BRA `(.L_x_179) ;  /* 0xffffffac00307947 */ /* 0x000fea000383ffff */
.L_x_62:
[----:B----4-:R-:W-:-:S07]  /*8780*/  MOV R0, UR5 ;  /* 0x0000000500007c02 */ /* 0x010fce0008000f00 */
.L_x_180:
[----:B-1----:R1:W2:Y:S02]  /*8790*/  SYNCS.PHASECHK.TRANS64.TRYWAIT P0, [R0+URZ], R3 ;  /* 0x00000003000075a7 */ /* 0x0022a400080011ff */
[----:B--2---:R-:W-:Y:S05]  /*87a0*/  @!P0 NANOSLEEP.SYNCS 0x989680 ;  /* 0x009896800000895d */ /* 0x004fea0003900000 */
[----:B------:R-:W2:Y:S02]  /*87b0*/  @!P0 SYNCS.PHASECHK.TRANS64 P0, [R0+URZ], R3 ;  /* 0x00000003000085a7 */ /* 0x000ea400080010ff */
[----:B--2---:R-:W-:Y:S05]  /*87c0*/  @!P0 BRA `(.L_x_180) ;  /* 0xfffffffc00f08947 */ /* 0x004fea000383ffff */
[----:B------:R-:W-:Y:S05]  /*87d0*/  BRA `(.L_x_181) ;  /* 0xffffffac003c7947 */ /* 0x000fea000383ffff */
.L_x_63:
[----:B----4-:R-:W-:-:S07]  /*87e0*/  MOV R0, UR5 ;  /* 0x0000000500007c02 */ /* 0x010fce0008000f00 */
.L_x_182:
[----:B-1----:R1:W2:Y:S02]  /*87f0*/  SYNCS.PHASECHK.TRANS64.TRYWAIT P0, [R0+URZ], R3 ;  /* 0x00000003000075a7 */ /* 0x0022a400080011ff */
[----:B--2---:R-:W-:Y:S05]  /*8800*/  @!P0 NANOSLEEP.SYNCS 0x989680 ;  /* 0x009896800000895d */ /* 0x004fea0003900000 */
[----:B------:R-:W2:Y:S02]  /*8810*/  @!P0 SYNCS.PHASECHK.TRANS64 P0, [R0+URZ], R3 ;  /* 0x00000003000085a7 */ /* 0x000ea400080010ff */
[----:B--2---:R-:W-:Y:S05]  /*8820*/  @!P0 BRA `(.L_x_182) ;  /* 0xfffffffc00f08947 */ /* 0x004fea000383ffff */
[----:B------:R-:W-:Y:S05]  /*8830*/  BRA `(.L_x_183) ;  /* 0xffffffac00487947 */ /* 0x000fea000383ffff */
.L_x_64:
[----:B----4-:R-:W-:-:S07]  /*8840*/  MOV R0, UR5 ;  /* 0x0000000500007c02 */ /* 0x010fce0008000f00 */
.L_x_184:
[----:B-1----:R1:W2:Y:S02]  /*8850*/  SYNCS.PHASECHK.TRANS64.TRYWAIT P0, [R0+URZ], R3 ;  /* 0x00000003000075a7 */ /* 0x0022a400080011ff */
[----:B--2---:R-:W-:Y:S05]  /*8860*/  @!P0 NANOSLEEP.SYNCS 0x989680 ;  /* 0x009896800000895d */ /* 0x004fea0003900000 */
[----:B------:R-:W2:Y:S02]  /*8870*/  @!P0 SYNCS.PHASECHK.TRANS64 P0, [R0+URZ], R3 ;  /* 0x00000003000085a7 */ /* 0x000ea400080010ff */
[----:B--2---:R-:W-:Y:S05]  /*8880*/  @!P0 BRA `(.L_x_184) ;  /* 0xfffffffc00f08947 */ /* 0x004fea000383ffff */
[----:B------:R-:W-:Y:S05]  /*8890*/  BRA `(.L_x_185) ;  /* 0xffffffac00547947 */ /* 0x000fea000383ffff */
.L_x_65:
[----:B----4-:R-:W-:-:S07]  /*88a0*/  MOV R0, UR5 ;  /* 0x0000000500007c02 */ /* 0x010fce0008000f00 */
.L_x_186:
[----:B-1----:R1:W2:Y:S02]  /*88b0*/  SYNCS.PHASECHK.TRANS64.TRYWAIT P0, [R0+URZ], R3 ;  /* 0x00000003000075a7 */ /* 0x0022a400080011ff */
[----:B--2---:R-:W-:Y:S05]  /*88c0*/  @!P0 NANOSLEEP.SYNCS 0x989680 ;  /* 0x009896800000895d */ /* 0x004fea0003900000 */
[----:B------:R-:W2:Y:S02]  /*88d0*/  @!P0 SYNCS.PHASECHK.TRANS64 P0, [R0+URZ], R3 ;  /* 0x00000003000085a7 */ /* 0x000ea400080010ff */
[----:B--2---:R-:W-:Y:S05]  /*88e0*/  @!P0 BRA `(.L_x_186) ;  /* 0xfffffffc00f08947 */ /* 0x004fea000383ffff */
[----:B------:R-:W-:Y:S05]  /*88f0*/  BRA `(.L_x_187) ;  /* 0xffffffac00607947 */ /* 0x000fea000383ffff */
.L_x_66:
[----:B----4-:R-:W-:-:S07]  /*8900*/  MOV R0, UR5 ;  /* 0x0000000500007c02 */ /* 0x010fce0008000f00 */
.L_x_188:
[----:B-1----:R1:W2:Y:S02]  /*8910*/  SYNCS.PHASECHK.TRANS64.TRYWAIT P0, [R0+URZ], R3 ;  /* 0x00000003000075a7 */ /* 0x0022a400080011ff */
[----:B--2---:R-:W-:Y:S05]  /*8920*/  @!P0 NANOSLEEP.SYNCS 0x989680 ;  /* 0x009896800000895d */ /* 0x004fea0003900000 */
[----:B------:R-:W2:Y:S02]  /*8930*/  @!P0 SYNCS.PHASECHK.TRANS64 P0, [R0+URZ], R3 ;  /* 0x00000003000085a7 */ /* 0x000ea400080010ff */
[----:B--2---:R-:W-:Y:S05]  /*8940*/  @!P0 BRA `(.L_x_188) ;  /* 0xfffffffc00f08947 */ /* 0x004fea000383ffff */
[----:B------:R-:W-:Y:S05]  /*8950*/  BRA `(.L_x_189) ;  /* 0xffffffac006c7947 */ /* 0x000fea000383ffff */
.L_x_67:
[----:B----4-:R-:W-:-:S07]  /*8960*/  MOV R0, UR5 ;  /* 0x0000000500007c02 */ /* 0x010fce0008000f00 */
.L_x_190:
[----:B-1----:R1:W2:Y:S02]  /*8970*/  SYNCS.PHASECHK.TRANS64.TRYWAIT P0, [R0+URZ], R3 ;  /* 0x00000003000075a7 */ /* 0x0022a400080011ff */
[----:B--2---:R-:W-:Y:S05]  /*8980*/  @!P0 NANOSLEEP.SYNCS 0x989680 ;  /* 0x009896800000895d */ /* 0x004fea0003900000 */
[----:B------:R-:W2:Y:S02]  /*8990*/  @!P0 SYNCS.PHASECHK.TRANS64 P0, [R0+URZ], R3 ;  /* 0x00000003000085a7 */ /* 0x000ea400080010ff */
[----:B--2---:R-:W-:Y:S05]  /*89a0*/  @!P0 BRA `(.L_x_190) ;  /* 0xfffffffc00f08947 */ /* 0x004fea000383ffff */
[----:B------:R-:W-:Y:S05]  /*89b0*/  BRA `(.L_x_191) ;  /* 0xffffffac00787947 */ /* 0x000fea000383ffff */
.L_x_68:
[----:B----4-:R-:W-:-:S07]  /*89c0*/  MOV R0, UR5 ;  /* 0x0000000500007c02 */ /* 0x010fce0008000f00 */
.L_x_192:
[----:B-1----:R1:W2:Y:S02]  /*89d0*/  SYNCS.PHASECHK.TRANS64.TRYWAIT P0, [R0+URZ], R3 ;  /* 0x00000003000075a7 */ /* 0x0022a400080011ff */
[----:B--2---:R-:W-:Y:S05]  /*89e0*/  @!P0 NANOSLEEP.SYNCS 0x989680 ;  /* 0x009896800000895d */ /* 0x004fea0003900000 */
[----:B------:R-:W2:Y:S02]  /*89f0*/  @!P0 SYNCS.PHASECHK.TRANS64 P0, [R0+URZ], R3 ;  /* 0x00000003000085a7 */ /* 0x000ea400080010ff */
[----:B--2---:R-:W-:Y:S05]  /*8a00*/  @!P0 BRA `(.L_x_192) ;  /* 0xfffffffc00f08947 */ /* 0x004fea000383ffff */
[----:B------:R-:W-:Y:S05]  /*8a10*/  BRA `(.L_x_193) ;  /* 0xffffffac00847947 */ /* 0x000fea000383ffff */
.L_x_69:
[----:B----4-:R-:W-:-:S07]  /*8a20*/  MOV R0, UR5 ;  /* 0x0000000500007c02 */ /* 0x010fce0008000f00 */
.L_x_194:
[----:B-1----:R1:W2:Y:S02]  /*8a30*/  SYNCS.PHASECHK.TRANS64.TRYWAIT P0, [R0+URZ], R3 ;  /* 0x00000003000075a7 */ /* 0x0022a400080011ff */
[----:B--2---:R-:W-:Y:S05]  /*8a40*/  @!P0 NANOSLEEP.SYNCS 0x989680 ;  /* 0x009896800000895d */ /* 0x004fea0003900000 */
[----:B------:R-:W2:Y:S02]  /*8a50*/  @!P0 SYNCS.PHASECHK.TRANS64 P0, [R0+URZ], R3 ;  /* 0x00000003000085a7 */ /* 0x000ea400080010ff */
[----:B--2---:R-:W-:Y:S05]  /*8a60*/  @!P0 BRA `(.L_x_194) ;  /* 0xfffffffc00f08947 */ /* 0x004fea000383ffff */
[----:B------:R-:W-:Y:S05]  /*8a70*/  BRA `(.L_x_195) ;  /* 0xffffffac00907947 */ /* 0x000fea000383ffff */
.L_x_72:
[----:B-1----:R1:W2:Y:S02]  /*8a80*/  SYNCS.PHASECHK.TRANS64.TRYWAIT P0, [R0+URZ+0x2a0], R5 ;  /* 0x0002a005000075a7 */ /* 0x0022a400080011ff */
[----:B--2---:R-:W-:Y:S05]  /*8a90*/  @!P0 NANOSLEEP.SYNCS 0x989680 ;  /* 0x009896800000895d */ /* 0x004fea0003900000 */
[----:B------:R-:W2:Y:S02]  /*8aa0*/  @!P0 SYNCS.PHASECHK.TRANS64 P0, [R0+URZ+0x2a0], R5 ;  /* 0x0002a005000085a7 */ /* 0x000ea400080010ff */
[----:B--2---:R-:W-:Y:S05]  /*8ab0*/  @!P0 BRA `(.L_x_72) ;  /* 0xfffffffc00f08947 */ /* 0x004fea000383ffff */
[----:B------:R-:W-:Y:S05]  /*8ac0*/  BRA `(.L_x_196) ;  /* 0xffffffac00ec7947 */ /* 0x000fea000383ffff */
.L_x_73:
[----:B------:R-:W-:-:S07]  /*8ad0*/  MOV R0, UR5 ;  /* 0x0000000500007c02 */ /* 0x000fce0008000f00 */
.L_x_197:
[----:B-1----:R1:W2:Y:S02]  /*8ae0*/  SYNCS.PHASECHK.TRANS64.TRYWAIT P0, [R0+URZ+0x250], R5 ;  /* 0x00025005000075a7 */ /* 0x0022a400080011ff */
[----:B--2---:R-:W-:Y:S05]  /*8af0*/  @!P0 NANOSLEEP.SYNCS 0x989680 ;  /* 0x009896800000895d */ /* 0x004fea0003900000 */
[----:B------:R-:W2:Y:S02]  /*8b00*/  @!P0 SYNCS.PHASECHK.TRANS64 P0, [R0+URZ+0x250], R5 ;  /* 0x00025005000085a7 */ /* 0x000ea400080010ff */
[----:B--2---:R-:W-:Y:S05]  /*8b10*/  @!P0 BRA `(.L_x_197) ;  /* 0xfffffffc00f08947 */ /* 0x004fea000383ffff */
[----:B------:R-:W-:Y:S05]  /*8b20*/  BRA `(.L_x_198) ;  /* 0xffffffac00fc7947 */ /* 0x000fea000383ffff */
.L_x_74:
[----:B-1----:R1:W2:Y:S02]  /*8b30*/  SYNCS.PHASECHK.TRANS64.TRYWAIT P1, [R0+URZ+0x240], R5 ;  /* 0x00024005000075a7 */ /* 0x0022a400080211ff */
[----:B--2---:R-:W-:Y:S05]  /*8b40*/  @!P1 NANOSLEEP.SYNCS 0x989680 ;  /* 0x009896800000995d */ /* 0x004fea0003900000 */
[----:B------:R-:W2:Y:S02]  /*8b50*/  @!P1 SYNCS.PHASECHK.TRANS64 P1, [R0+URZ+0x240], R5 ;  /* 0x00024005000095a7 */ /* 0x000ea400080210ff */
[----:B--2---:R-:W-:Y:S05]  /*8b60*/  @!P1 BRA `(.L_x_74) ;  /* 0xfffffffc00f09947 */ /* 0x004fea000383ffff */
[----:B------:R-:W-:Y:S05]  /*8b70*/  BRA `(.L_x_199) ;  /* 0xffffffb0002c7947 */ /* 0x000fea000383ffff */
.L_x_77:
[----:B------:R-:W-:-:S07]  /*8b80*/  MOV R0, UR5 ;  /* 0x0000000500007c02 */ /* 0x000fce0008000f00 */
.L_x_200:
[----:B-1----:R1:W2:Y:S02]  /*8b90*/  SYNCS.PHASECHK.TRANS64.TRYWAIT P0, [R0+URZ+0x250], R3 ;  /* 0x00025003000075a7 */ /* 0x0022a400080011ff */
[----:B--2---:R-:W-:Y:S05]  /*8ba0*/  @!P0 NANOSLEEP.SYNCS 0x989680 ;  /* 0x009896800000895d */ /* 0x004fea0003900000 */
[----:B------:R-:W2:Y:S02]  /*8bb0*/  @!P0 SYNCS.PHASECHK.TRANS64 P0, [R0+URZ+0x250], R3 ;  /* 0x00025003000085a7 */ /* 0x000ea400080010ff */
[----:B--2---:R-:W-:Y:S05]  /*8bc0*/  @!P0 BRA `(.L_x_200) ;  /* 0xfffffffc00f08947 */ /* 0x004fea000383ffff */
[----:B------:R-:W-:Y:S05]  /*8bd0*/  BRA `(.L_x_76) ;  /* 0xffffffb000807947 */ /* 0x000fea000383ffff */
.L_x_84:
[----:B-1----:R1:W2:Y:S02]  /*8be0*/  SYNCS.PHASECHK.TRANS64.TRYWAIT P1, [R0+URZ+0x240], R5 ;  /* 0x00024005000075a7 */ /* 0x0022a400080211ff */
[----:B--2---:R-:W-:Y:S05]  /*8bf0*/  @!P1 NANOSLEEP.SYNCS 0x989680 ;  /* 0x009896800000995d */ /* 0x004fea0003900000 */
[----:B------:R-:W2:Y:S02]  /*8c00*/  @!P1 SYNCS.PHASECHK.TRANS64 P1, [R0+URZ+0x240], R5 ;  /* 0x00024005000095a7 */ /* 0x000ea400080210ff */
[----:B--2---:R-:W-:Y:S05]  /*8c10*/  @!P1 BRA `(.L_x_84) ;  /* 0xfffffffc00f09947 */ /* 0x004fea000383ffff */
[----:B------:R-:W-:Y:S05]  /*8c20*/  BRA `(.L_x_201) ;  /* 0xffffffb400d87947 */ /* 0x000fea000383ffff */
.L_x_85:
[----:B------:R-:W-:-:S07]  /*8c30*/  MOV R3, UR9 ;  /* 0x0000000900037c02 */ /* 0x000fce0008000f00 */
.L_x_202:
[----:B-1----:R1:W2:Y:S02]  /*8c40*/  SYNCS.PHASECHK.TRANS64.TRYWAIT P0, [R3+URZ+0x280], R0 ;  /* 0x00028000030075a7 */ /* 0x0022a400080011ff */
[----:B--2---:R-:W-:Y:S05]  /*8c50*/  @!P0 NANOSLEEP.SYNCS 0x989680 ;  /* 0x009896800000895d */ /* 0x004fea0003900000 */
[----:B------:R-:W2:Y:S02]  /*8c60*/  @!P0 SYNCS.PHASECHK.TRANS64 P0, [R3+URZ+0x280], R0 ;  /* 0x00028000030085a7 */ /* 0x000ea400080010ff */
[----:B--2---:R-:W-:Y:S05]  /*8c70*/  @!P0 BRA `(.L_x_202) ;  /* 0xfffffffc00f08947 */ /* 0x004fea000383ffff */
[----:B------:R-:W-:Y:S05]  /*8c80*/  BRA `(.L_x_203) ;  /* 0xffffffb8000c7947 */ /* 0x000fea000383ffff */
.L_x_88:
[----:B------:R-:W-:Y:S07]  /*8c90*/  MOV R0, UR7 ;  /* 0x0000000700007c02 */ /* 0x000fee0008000f00 */
.L_x_204:
[----:B-1----:R1:W2:Y:S02]  /*8ca0*/  SYNCS.PHASECHK.TRANS64.TRYWAIT P0, [R0+URZ], R3 ;  /* 0x00000003000075a7 */ /* 0x0022a400080011ff */
[----:B--2---:R-:W-:Y:S05]  /*8cb0*/  @!P0 NANOSLEEP.SYNCS 0x989680 ;  /* 0x009896800000895d */ /* 0x004fea0003900000 */
[----:B------:R-:W2:Y:S02]  /*8cc0*/  @!P0 SYNCS.PHASECHK.TRANS64 P0, [R0+URZ], R3 ;  /* 0x00000003000085a7 */ /* 0x000ea400080010ff */
[----:B--2---:R-:W-:Y:S05]  /*8cd0*/  @!P0 BRA `(.L_x_204) ;  /* 0xfffffffc00f08947 */ /* 0x004fea000383ffff */
[----:B------:R-:W-:Y:S05]  /*8ce0*/  BRA `(.L_x_87) ;  /* 0xffffffb8002c7947 */ /* 0x000fea000383ffff */
.L_x_91:
[----:B------:R-:W-:-:S07]  /*8cf0*/  MOV R0, UR5 ;  /* 0x0000000500007c02 */ /* 0x000fce0008000f00 */
.L_x_205:
[----:B--2---:R2:W3:Y:S02]  /*8d00*/  SYNCS.PHASECHK.TRANS64.TRYWAIT P0, [R0+URZ], R3 ;  /* 0x00000003000075a7 */ /* 0x0044e400080011ff */
[----:B---3--:R-:W-:Y:S05]  /*8d10*/  @!P0 NANOSLEEP.SYNCS 0x989680 ;  /* 0x009896800000895d */ /* 0x008fea0003900000 */
[----:B------:R-:W3:Y:S02]  /*8d20*/  @!P0 SYNCS.PHASECHK.TRANS64 P0, [R0+URZ], R3 ;  /* 0x00000003000085a7 */ /* 0x000ee400080010ff */
[----:B---3--:R-:W-:Y:S05]  /*8d30*/  @!P0 BRA `(.L_x_205) ;  /* 0xfffffffc00f08947 */ /* 0x008fea000383ffff */
[----:B------:R-:W-:Y:S05]  /*8d40*/  BRA `(.L_x_206) ;  /* 0xffffffb800cc7947 */ /* 0x000fea000383ffff */
.L_x_92:
[----:B------:R-:W-:-:S07]  /*8d50*/  MOV R0, UR5 ;  /* 0x0000000500007c02 */ /* 0x000fce0008000f00 */
.L_x_207:
[----:B--2---:R2:W3:Y:S02]  /*8d60*/  SYNCS.PHASECHK.TRANS64.TRYWAIT P0, [R0+URZ], R3 ;  /* 0x00000003000075a7 */ /* 0x0044e400080011ff */
[----:B---3--:R-:W-:Y:S05]  /*8d70*/  @!P0 NANOSLEEP.SYNCS 0x989680 ;  /* 0x009896800000895d */ /* 0x008fea0003900000 */
[----:B------:R-:W3:Y:S02]  /*8d80*/  @!P0 SYNCS.PHASECHK.TRANS64 P0, [R0+URZ], R3 ;  /* 0x00000003000085a7 */ /* 0x000ee400080010ff */
[----:B---3--:R-:W-:Y:S05]  /*8d90*/  @!P0 BRA `(.L_x_207) ;  /* 0xfffffffc00f08947 */ /* 0x008fea000383ffff */
[----:B------:R-:W-:Y:S05]  /*8da0*/  BRA `(.L_x_208) ;  /* 0xffffffb800d87947 */ /* 0x000fea000383ffff */
.L_x_93:
[----:B------:R-:W-:-:S07]  /*8db0*/  MOV R0, UR5 ;  /* 0x0000000500007c02 */ /* 0x000fce0008000f00 */
.L_x_209:
[----:B--2---:R2:W3:Y:S02]  /*8dc0*/  SYNCS.PHASECHK.TRANS64.TRYWAIT P0, [R0+URZ], R3 ;  /* 0x00000003000075a7 */ /* 0x0044e400080011ff */
[----:B---3--:R-:W-:Y:S05]  /*8dd0*/  @!P0 NANOSLEEP.SYNCS 0x989680 ;  /* 0x009896800000895d */ /* 0x008fea0003900000 */
[----:B------:R-:W3:Y:S02]  /*8de0*/  @!P0 SYNCS.PHASECHK.TRANS64 P0, [R0+URZ], R3 ;  /* 0x00000003000085a7 */ /* 0x000ee400080010ff */
[----:B---3--:R-:W-:Y:S05]  /*8df0*/  @!P0 BRA `(.L_x_209) ;  /* 0xfffffffc00f08947 */ /* 0x008fea000383ffff */
[----:B------:R-:W-:Y:S05]  /*8e00*/  BRA `(.L_x_210) ;  /* 0xffffffb800e47947 */ /* 0x000fea000383ffff */
.L_x_94:
[----:B------:R-:W-:-:S07]  /*8e10*/  MOV R0, UR7 ;  /* 0x0000000700007c02 */ /* 0x000fce0008000f00 */
.L_x_211:
[----:B--2---:R2:W3:Y:S02]  /*8e20*/  SYNCS.PHASECHK.TRANS64.TRYWAIT P0, [R0+URZ], R3 ;  /* 0x00000003000075a7 */ /* 0x0044e400080011ff */
[----:B---3--:R-:W-:Y:S05]  /*8e30*/  @!P0 NANOSLEEP.SYNCS 0x989680 ;  /* 0x009896800000895d */ /* 0x008fea0003900000 */
[----:B------:R-:W3:Y:S02]  /*8e40*/  @!P0 SYNCS.PHASECHK.TRANS64 P0, [R0+URZ], R3 ;  /* 0x00000003000085a7 */ /* 0x000ee400080010ff */
[----:B---3--:R-:W-:Y:S05]  /*8e50*/  @!P0 BRA `(.L_x_211) ;  /* 0xfffffffc00f08947 */ /* 0x008fea000383ffff */
[----:B------:R-:W-:Y:S05]  /*8e60*/  BRA `(.L_x_212) ;  /* 0xffffffb800f07947 */ /* 0x000fea000383ffff */
.L_x_99:
[----:B---3--:R3:W1:Y:S02]  /*8e70*/  SYNCS.PHASECHK.TRANS64.TRYWAIT P0, [R0+URZ+0x240], R3 ;  /* 0x00024003000075a7 */ /* 0x00866400080011ff */
[----:B-1----:R-:W-:Y:S05]  /*8e80*/  @!P0 NANOSLEEP.SYNCS 0x989680 ;  /* 0x009896800000895d */ /* 0x002fea0003900000 */
[----:B------:R-:W1:Y:S02]  /*8e90*/  @!P0 SYNCS.PHASECHK.TRANS64 P0, [R0+URZ+0x240], R3 ;  /* 0x00024003000085a7 */ /* 0x000e6400080010ff */
[----:B-1----:R-:W-:Y:S05]  /*8ea0*/  @!P0 BRA `(.L_x_99) ;  /* 0xfffffffc00f08947 */ /* 0x002fea000383ffff */
[----:B------:R-:W-:Y:S05]  /*8eb0*/  BRA `(.L_x_213) ;  /* 0xffffffbc00ec7947 */ /* 0x000fea000383ffff */
.L_x_102:
[----:B------:R-:W-:Y:S07]  /*8ec0*/  MOV R0, UR6 ;  /* 0x0000000600007c02 */ /* 0x000fee0008000f00 */
.L_x_214:
[----:B-1----:R1:W3:Y:S02]  /*8ed0*/  SYNCS.PHASECHK.TRANS64.TRYWAIT P0, [R0+URZ+0x238], R3 ;  /* 0x00023803000075a7 */ /* 0x0022e400080011ff */
[----:B---3--:R-:W-:Y:S05]  /*8ee0*/  @!P0 NANOSLEEP.SYNCS 0x989680 ;  /* 0x009896800000895d */ /* 0x008fea0003900000 */
[----:B------:R-:W3:Y:S02]  /*8ef0*/  @!P0 SYNCS.PHASECHK.TRANS64 P0, [R0+URZ+0x238], R3 ;  /* 0x00023803000085a7 */ /* 0x000ee400080010ff */
[----:B---3--:R-:W-:Y:S05]  /*8f00*/  @!P0 BRA `(.L_x_214) ;  /* 0xfffffffc00f08947 */ /* 0x008fea000383ffff */
[----:B------:R-:W-:Y:S05]  /*8f10*/  BRA `(.L_x_101) ;  /* 0xffffffc000d87947 */ /* 0x000fea000383ffff */
.L_x_105:
[----:B------:R-:W-:Y:S07]  /*8f20*/  MOV R3, UR6 ;  /* 0x0000000600037c02 */ /* 0x000fee0008000f00 */
.L_x_215:
[----:B-1----:R1:W2:Y:S02]  /*8f30*/  SYNCS.PHASECHK.TRANS64.TRYWAIT P2, [R3+URZ+0x228], R26 ;  /* 0x0002281a030075a7 */ /* 0x0022a400080411ff */
[----:B--2---:R-:W-:Y:S05]  /*8f40*/  @!P2 NANOSLEEP.SYNCS 0x989680 ;  /* 0x009896800000a95d */ /* 0x004fea0003900000 */
[----:B------:R-:W2:Y:S02]  /*8f50*/  @!P2 SYNCS.PHASECHK.TRANS64 P2, [R3+URZ+0x228], R26 ;  /* 0x0002281a0300a5a7 */ /* 0x000ea400080410ff */
[----:B--2---:R-:W-:Y:S05]  /*8f60*/  @!P2 BRA `(.L_x_215) ;  /* 0xfffffffc00f0a947 */ /* 0x004fea000383ffff */
[----:B------:R-:W-:Y:S05]  /*8f70*/  BRA `(.L_x_216) ;  /* 0xffffffc4006c7947 */ /* 0x000fea000383ffff */
.L_x_108:
[----:B--2---:R2:W4:Y:S02]  /*8f80*/  SYNCS.PHASECHK.TRANS64.TRYWAIT P0, [R0+URZ+0x240], R3 ;  /* 0x00024003000075a7 */ /* 0x00452400080011ff */
[----:B----4-:R-:W-:Y:S05]  /*8f90*/  @!P0 NANOSLEEP.SYNCS 0x989680 ;  /* 0x009896800000895d */ /* 0x010fea0003900000 */
[----:B------:R-:W4:Y:S02]  /*8fa0*/  @!P0 SYNCS.PHASECHK.TRANS64 P0, [R0+URZ+0x240], R3 ;  /* 0x00024003000085a7 */ /* 0x000f2400080010ff */
[----:B----4-:R-:W-:Y:S05]  /*8fb0*/  @!P0 BRA `(.L_x_108) ;  /* 0xfffffffc00f08947 */ /* 0x010fea000383ffff */
[----:B------:R-:W-:Y:S05]  /*8fc0*/  BRA `(.L_x_217) ;  /* 0xffffffc800bc7947 */ /* 0x000fea000383ffff */
.L_x_119:
[----:B-1----:R-:W-:Y:S04]  /*8fd0*/  MOV R0, UR43 ;  /* 0x0000002b00007c02 */ /* 0x002fe80008000f00 */
[----:B------:R1:W2:Y:S03]  /*8fe0*/  SYNCS.PHASECHK.TRANS64.TRYWAIT P1, [R0+URZ+0x220], R3 ;  /* 0x00022003000075a7 */ /* 0x0002a600080211ff */
[----:B--2---:R-:W-:Y:S05]  /*8ff0*/  @!P1 NANOSLEEP.SYNCS 0x989680 ;  /* 0x009896800000995d */ /* 0x004fea0003900000 */
[----:B------:R-:W2:Y:S02]  /*9000*/  @!P1 SYNCS.PHASECHK.TRANS64 P1, [R0+URZ+0x220], R3 ;  /* 0x00022003000095a7 */ /* 0x000ea400080210ff */
[----:B--2---:R-:W-:Y:S05]  /*9010*/  @!P1 BRA `(.L_x_119) ;  /* 0xfffffffc00ec9947 */ /* 0x004fea000383ffff */
[----:B------:R-:W-:Y:S05]  /*9020*/  BRA `(.L_x_118) ;  /* 0xffffffd400b87947 */ /* 0x000fea000383ffff */
.L_x_121:
[----:B------:R1:W1:Y:S02]  /*9030*/  SYNCS.PHASECHK.TRANS64.TRYWAIT P1, [R156+URZ+0x260], R5 ;  /* 0x000260059c0075a7 */ /* 0x00026400080211ff */
[----:B-1----:R-:W-:Y:S05]  /*9040*/  @!P1 NANOSLEEP.SYNCS 0x989680 ;  /* 0x009896800000995d */ /* 0x002fea0003900000 */
[----:B------:R-:W1:Y:S02]  /*9050*/  @!P1 SYNCS.PHASECHK.TRANS64 P1, [R156+URZ+0x260], R5 ;  /* 0x000260059c0095a7 */ /* 0x000e6400080210ff */
[----:B-1----:R-:W-:Y:S05]  /*9060*/  @!P1 BRA `(.L_x_121) ;  /* 0xfffffffc00f09947 */ /* 0x002fea000383ffff */
[----:B------:R-:W-:Y:S05]  /*9070*/  BRA `(.L_x_120) ;  /* 0xffffffd400fc7947 */ /* 0x000fea000383ffff */
        .weak           $__internal_0_$__cuda_sm10x_tcgen05_guardrail_trap_col_being_dealloced_not_returned_by_alloc
        .type           $__internal_0_$__cuda_sm10x_tcgen05_guardrail_trap_col_being_dealloced_not_returned_by_alloc,@function
        .size           $__internal_0_$__cuda_sm10x_tcgen05_guardrail_trap_col_being_dealloced_not_returned_by_alloc,($__internal_1_$__cuda_sm10x_tcgen05_guardrail_trap_phase_invalid_during_alloc - $__internal_0_$__cuda_sm10x_tcgen05_guardrail_trap_col_being_dealloced_not_returned_by_alloc)
$__internal_0_$__cuda_sm10x_tcgen05_guardrail_trap_col_being_dealloced_not_returned_by_alloc:
[----:B------:R-:W-:Y:S05]  /*9080*/  BPT.TRAP 0x1 ;  /* 0x000000040000795c */ /* 0x000fea0000300000 */
[----:B------:R-:W-:-:S04]  /*9090*/  HFMA2 R3, -RZ, RZ, 0, 0 ;  /* 0x00000000ff037431 */ /* 0x000fc800000001ff */
[----:B------:R-:W-:Y:S05]  /*90a0*/  RET.REL.NODEC R2 `(_ZN7cutlass13device_kernelINS_4gemm6kernel13GemmUniversalIN4cute5tupleIJiiiiEEENS1_10collective13CollectiveMmaINS1_35MainloopSm100TmaUmmaWarpSpecializedILi34ELi2ELi4ENS5_IJNS4_1CILi1EEESB_SB_EEEEENS5_IJNSA_ILi128EEENSA_ILi64EEENSA_ILi32EEEEEENS_12float_e5m2_tENS5_IJlSB_lEEESI_SJ_NS4_8TiledMMAINS4_8MMA_AtomIJNS4_10MMA_TraitsINS4_19SM100_MMA_F8F6F4_SSEJSI_SI_fSE_SF_NS4_17integral_constantINS4_4UMMA5MajorELSQ_0EEESR_NSO_INSP_7ScaleInELSS_0EEEST_EEEEEENS4_6LayoutISC_NS5_IJNSA_ILi0EEESX_SX_EEEEENS5_IJNS4_10UnderscoreES10_S10_EEEEENS4_13SM90_TMA_LOADENS4_14ComposedLayoutINS4_7SwizzleILi1ELi4ELi3EEENS4_18smem_ptr_flag_bitsILi8EEENSW_INS5_IJNSA_ILi8EEESG_EEENS5_IJSG_SB_EEEEEEEvNS4_8identityES13_S1D_vS1E_EENS_8epilogue10collective18CollectiveEpilogueINS1G_23Sm100TmaWarpSpecializedILi1ELi1ELi64ELb0ELb0EEEJSH_NS5_IJNSW_ISE_SB_EENSW_ISF_SB_EEEEESI_SJ_SI_SJ_NS1G_6fusion15FusionCallbacksIS1K_NS1O_17LinearCombinationISI_fSI_fLNS_15FloatRoundStyleE2EEESH_S1N_JEEENS4_5SM1004TMEM4LOAD26SM100_TMEM_LOAD_32dp32b64xES13_NS14_INS15_ILi2ELi4ELi3EEES18_NSW_INS5_IJS19_SF_EEENS5_IJSF_SB_EEEEEEENS4_39AutoVectorizingCopyWithAssumedAlignmentILi128EEENS4_14SM90_TMA_STOREES22_S24_S24_EEEvvEEEEvNT_6ParamsE) ;  /* 0xffffff6c02d47950 */ /* 0x000fea0003c3ffff */
        .weak           $__internal_1_$__cuda_sm10x_tcgen05_guardrail_trap_phase_invalid_during_alloc
        .type           $__internal_1_$__cuda_sm10x_tcgen05_guardrail_trap_phase_invalid_during_alloc,@function
        .size           $__internal_1_$__cuda_sm10x_tcgen05_guardrail_trap_phase_invalid_during_alloc,($__internal_2_$__cuda_sm10x_tcgen05_guardrail_trap_unallocated_columns_being_dealloced - $__internal_1_$__cuda_sm10x_tcgen05_guardrail_trap_phase_invalid_during_alloc)
$__internal_1_$__cuda_sm10x_tcgen05_guardrail_trap_phase_invalid_during_alloc:
[----:B------:R-:W-:Y:S05]  /*90b0*/  BPT.TRAP 0x1 ;  /* 0x000000040000795c */ /* 0x000fea0000300000 */
[----:B------:R-:W-:-:S04]  /*90c0*/  MOV R3, 0x0 ;  /* 0x0000000000037802 */ /* 0x000fc80000000f00 */
[----:B------:R-:W-:Y:S05]  /*90d0*/  RET.REL.NODEC R2 `(_ZN7cutlass13device_kernelINS_4gemm6kernel13GemmUniversalIN4cute5tupleIJiiiiEEENS1_10collective13CollectiveMmaINS1_35MainloopSm100TmaUmmaWarpSpecializedILi34ELi2ELi4ENS5_IJNS4_1CILi1EEESB_SB_EEEEENS5_IJNSA_ILi128EEENSA_ILi64EEENSA_ILi32EEEEEENS_12float_e5m2_tENS5_IJlSB_lEEESI_SJ_NS4_8TiledMMAINS4_8MMA_AtomIJNS4_10MMA_TraitsINS4_19SM100_MMA_F8F6F4_SSEJSI_SI_fSE_SF_NS4_17integral_constantINS4_4UMMA5MajorELSQ_0EEESR_NSO_INSP_7ScaleInELSS_0EEEST_EEEEEENS4_6LayoutISC_NS5_IJNSA_ILi0EEESX_SX_EEEEENS5_IJNS4_10UnderscoreES10_S10_EEEEENS4_13SM90_TMA_LOADENS4_14ComposedLayoutINS4_7SwizzleILi1ELi4ELi3EEENS4_18smem_ptr_flag_bitsILi8EEENSW_INS5_IJNSA_ILi8EEESG_EEENS5_IJSG_SB_EEEEEEEvNS4_8identityES13_S1D_vS1E_EENS_8epilogue10collective18CollectiveEpilogueINS1G_23Sm100TmaWarpSpecializedILi1ELi1ELi64ELb0ELb0EEEJSH_NS5_IJNSW_ISE_SB_EENSW_ISF_SB_EEEEESI_SJ_SI_SJ_NS1G_6fusion15FusionCallbacksIS1K_NS1O_17LinearCombinationISI_fSI_fLNS_15FloatRoundStyleE2EEESH_S1N_JEEENS4_5SM1004TMEM4LOAD26SM100_TMEM_LOAD_32dp32b64xES13_NS14_INS15_ILi2ELi4ELi3EEES18_NSW_INS5_IJS19_SF_EEENS5_IJSF_SB_EEEEEEENS4_39AutoVectorizingCopyWithAssumedAlignmentILi128EEENS4_14SM90_TMA_STOREES22_S24_S24_EEEvvEEEEvNT_6ParamsE) ;  /* 0xffffff6c02c87950 */ /* 0x000fea0003c3ffff */
        .weak           $__internal_2_$__cuda_sm10x_tcgen05_guardrail_trap_unallocated_columns_being_dealloced
        .type           $__internal_2_$__cuda_sm10x_tcgen05_guardrail_trap_unallocated_columns_being_dealloced,@function
        .size           $__internal_2_$__cuda_sm10x_tcgen05_guardrail_trap_unallocated_columns_being_dealloced,(.L_x_219 - $__internal_2_$__cuda_sm10x_tcgen05_guardrail_trap_unallocated_columns_being_dealloced)
$__internal_2_$__cuda_sm10x_tcgen05_guardrail_trap_unallocated_columns_being_dealloced:
[----:B------:R-:W-:Y:S05]  /*90e0*/  BPT.TRAP 0x1 ;  /* 0x000000040000795c */ /* 0x000fea0000300000 */
[----:B------:R-:W-:-:S04]  /*90f0*/  HFMA2 R3, -RZ, RZ, 0, 0 ;  /* 0x00000000ff037431 */ /* 0x000fc800000001ff */
[----:B------:R-:W-:Y:S05]  /*9100*/  RET.REL.NODEC R2 `(_ZN7cutlass13device_kernelINS_4gemm6kernel13GemmUniversalIN4cute5tupleIJiiiiEEENS1_10collective13CollectiveMmaINS1_35MainloopSm100TmaUmmaWarpSpecializedILi34ELi2ELi4ENS5_IJNS4_1CILi1EEESB_SB_EEEEENS5_IJNSA_ILi128EEENSA_ILi64EEENSA_ILi32EEEEEENS_12float_e5m2_tENS5_IJlSB_lEEESI_SJ_NS4_8TiledMMAINS4_8MMA_AtomIJNS4_10MMA_TraitsINS4_19SM100_MMA_F8F6F4_SSEJSI_SI_fSE_SF_NS4_17integral_constantINS4_4UMMA5MajorELSQ_0EEESR_NSO_INSP_7ScaleInELSS_0EEEST_EEEEEENS4_6LayoutISC_NS5_IJNSA_ILi0EEESX_SX_EEEEENS5_IJNS4_10UnderscoreES10_S10_EEEEENS4_13SM90_TMA_LOADENS4_14ComposedLayoutINS4_7SwizzleILi1ELi4ELi3EEENS4_18smem_ptr_flag_bitsILi8EEENSW_INS5_IJNSA_ILi8EEESG_EEENS5_IJSG_SB_EEEEEEEvNS4_8identityES13_S1D_vS1E_EENS_8epilogue10collective18CollectiveEpilogueINS1G_23Sm100TmaWarpSpecializedILi1ELi1ELi64ELb0ELb0EEEJSH_NS5_IJNSW_ISE_SB_EENSW_ISF_SB_EEEEESI_SJ_SI_SJ_NS1G_6fusion15FusionCallbacksIS1K_NS1O_17LinearCombinationISI_fSI_fLNS_15FloatRoundStyleE2EEESH_S1N_JEEENS4_5SM1004TMEM4LOAD26SM100_TMEM_LOAD_32dp32b64xES13_NS14_INS15_ILi2ELi4ELi3EEES18_NSW_INS5_IJS19_SF_EEENS5_IJSF_SB_EEEEEEENS4_39AutoVectorizingCopyWithAssumedAlignmentILi128EEENS4_14SM90_TMA_STOREES22_S24_S24_EEEvvEEEEvNT_6ParamsE) ;  /* 0xffffff6c02bc7950 */ /* 0x000fea0003c3ffff */
.L_x_218:
[----:B------:R-:W-:-:S00]  /*9110*/  BRA `(.L_x_218) ;  /* 0xfffffffc00fc7947 */ /* 0x000fc0000383ffff */
[----:B------:R-:W-:-:S00]  /*9120*/  NOP ;  /* 0x0000000000007918 */ /* 0x000fc00000000000 */
        /* <DEDUP_REMOVED lines=13> */
.L_x_219:


//--------------------- .nv.global.init           --------------------------
	.section	.nv.global.init,"aw",@progbits
.nv.global.init:
	.type		$str$27,@object
	.size		$str$27,($str$28 - $str$27)
$str$27:
        /*0000*/ 	.byte	0x28, 0x61, 0x64, 0x64, 0x72, 0x65, 0x73, 0x73, 0x20, 0x26, 0x20, 0x6d, 0x61, 0x73, 0x6b, 0x29
        /*0010*/ 	.byte	0x20, 0x3d, 0x3d, 0x20, 0x30, 0x00
	.type		$str$28,@object
	.size		$str$28,($str$26 - $str$28)
$str$28:
        /*0016*/ 	.byte	0x2f, 0x74, 0x6d, 0x70, 0x2f, 0x63, 0x75, 0x74, 0x6c, 0x61, 0x73, 0x73, 0x5f, 0x73, 0x77, 0x65
        /*0026*/ 	.byte	0x65, 0x70, 0x5f, 0x73, 0x72, 0x63, 0x2f, 0x69, 0x6e, 0x63, 0x6c, 0x75, 0x64, 0x65, 0x2f, 0x63
        /*0036*/ 	.byte	0x75, 0x74, 0x65, 0x2f, 0x70, 0x6f, 0x69, 0x6e, 0x74, 0x65, 0x72, 0x5f, 0x66, 0x6c, 0x61, 0x67
        /*0046*/ 	.byte	0x67, 0x65, 0x64, 0x2e, 0x68, 0x70, 0x70, 0x00
	.type		$str$26,@object
	.size		$str$26,($str$25 - $str$26)
$str$26:
        /*004e*/ 	.byte	0x2f, 0x74, 0x6d, 0x70, 0x2f, 0x63, 0x75, 0x74, 0x6c, 0x61, 0x73, 0x73, 0x5f, 0x73, 0x77, 0x65
        /*005e*/ 	.byte	0x65, 0x70, 0x5f, 0x73, 0x72, 0x63, 0x2f, 0x69, 0x6e, 0x63, 0x6c, 0x75, 0x64, 0x65, 0x2f, 0x63
        /*006e*/ 	.byte	0x75, 0x74, 0x65, 0x2f, 0x61, 0x74, 0x6f, 0x6d, 0x2f, 0x63, 0x6f, 0x70, 0x79, 0x5f, 0x74, 0x72
        /*007e*/ 	.byte	0x61, 0x69, 0x74, 0x73, 0x5f, 0x73, 0x6d, 0x31, 0x30, 0x30, 0x2e, 0x68, 0x70, 0x70, 0x00
	.type		$str$25,@object
	.size		$str$25,(__unnamed_1 - $str$25)
$str$25:
        /*008d*/ 	.byte	0x28, 0x28, 0x75, 0x69, 0x6e, 0x74, 0x33, 0x32, 0x5f, 0x74, 0x28, 0x74, 0x68, 0x72, 0x65, 0x61
        /*009d*/ 	.byte	0x64, 0x49, 0x64, 0x78, 0x2e, 0x78, 0x29, 0x20, 0x2f, 0x20, 0x33, 0x32, 0x29, 0x20, 0x25, 0x20
        /*00ad*/ 	.byte	0x34, 0x29, 0x20, 0x3d, 0x3d, 0x20, 0x28, 0x28, 0x28, 0x74, 0x6d, 0x65, 0x6d, 0x5f, 0x61, 0x64
        /*00bd*/ 	.byte	0x64, 0x72, 0x20, 0x3e, 0x3e, 0x20, 0x31, 0x36, 0x29, 0x20, 0x2f, 0x20, 0x33, 0x32, 0x29, 0x20
        /*00cd*/ 	.byte	0x25, 0x20, 0x34, 0x29, 0x00
	.type		__unnamed_1,@object
	.size		__unnamed_1,(__unnamed_2 - __unnamed_1)
__unnamed_1:
        /*00d2*/ 	.byte	0x61, 0x75, 0x74, 0x6f, 0x20, 0x63, 0x75, 0x74, 0x65, 0x3a, 0x3a, 0x61, 0x73, 0x5f, 0x70, 0x6f
        /* <DEDUP_REMOVED lines=24> */
        /*0262*/ 	.byte	0x43, 0x3c, 0x38, 0x31, 0x39, 0x32, 0x3e, 0x3e, 0x3e, 0x3e, 0x5d, 0x00
	.type		__unnamed_2,@object
	.size		__unnamed_2,(.L_2 - __unnamed_2)
__unnamed_2:
        /* <DEDUP_REMOVED lines=42> */
        /*050e*/ 	.byte	0x3e, 0x3e, 0x3e, 0x3e, 0x5d, 0x00
.L_2:


//--------------------- .nv.shared._ZN7cutlass13device_kernelINS_4gemm6kernel13GemmUniversalIN4cute5tupleIJiiiiEEENS1_10collective13CollectiveMmaINS1_35MainloopSm100TmaUmmaWarpSpecializedILi34ELi2ELi4ENS5_IJNS4_1CILi1EEESB_SB_EEEEENS5_IJNSA_ILi128EEENSA_ILi64EEENSA_ILi32EEEEEENS_12float_e5m2_tENS5_IJlSB_lEEESI_SJ_NS4_8TiledMMAINS4_8MMA_AtomIJNS4_10MMA_TraitsINS4_19SM100_MMA_F8F6F4_SSEJSI_SI_fSE_SF_NS4_17integral_constantINS4_4UMMA5MajorELSQ_0EEESR_NSO_INSP_7ScaleInELSS_0EEEST_EEEEEENS4_6LayoutISC_NS5_IJNSA_ILi0EEESX_SX_EEEEENS5_IJNS4_10UnderscoreES10_S10_EEEEENS4_13SM90_TMA_LOADENS4_14ComposedLayoutINS4_7SwizzleILi1ELi4ELi3EEENS4_18smem_ptr_flag_bitsILi8EEENSW_INS5_IJNSA_ILi8EEESG_EEENS5_IJSG_SB_EEEEEEEvNS4_8identityES13_S1D_vS1E_EENS_8epilogue10collective18CollectiveEpilogueINS1G_23Sm100TmaWarpSpecializedILi1ELi1ELi64ELb0ELb0EEEJSH_NS5_IJNSW_ISE_SB_EENSW_ISF_SB_EEEEESI_SJ_SI_SJ_NS1G_6fusion15FusionCallbacksIS1K_NS1O_17LinearCombinationISI_fSI_fLNS_15FloatRoundStyleE2EEESH_S1N_JEEENS4_5SM1004TMEM4LOAD26SM100_TMEM_LOAD_32dp32b64xES13_NS14_INS15_ILi2ELi4ELi3EEES18_NSW_INS5_IJS19_SF_EEENS5_IJSF_SB_EEEEEEENS4_39AutoVectorizingCopyWithAssumedAlignmentILi128EEENS4_14SM90_TMA_STOREES22_S24_S24_EEEvvEEEEvNT_6ParamsE --------------------------
	.section	.nv.shared._ZN7cutlass13device_kernelINS_4gemm6kernel13GemmUniversalIN4cute5tupleIJiiiiEEENS1_10collective13CollectiveMmaINS1_35MainloopSm100TmaUmmaWarpSpecializedILi34ELi2ELi4ENS5_IJNS4_1CILi1EEESB_SB_EEEEENS5_IJNSA_ILi128EEENSA_ILi64EEENSA_ILi32EEEEEENS_12float_e5m2_tENS5_IJlSB_lEEESI_SJ_NS4_8TiledMMAINS4_8MMA_AtomIJNS4_10MMA_TraitsINS4_19SM100_MMA_F8F6F4_SSEJSI_SI_fSE_SF_NS4_17integral_constantINS4_4UMMA5MajorELSQ_0EEESR_NSO_INSP_7ScaleInELSS_0EEEST_EEEEEENS4_6LayoutISC_NS5_IJNSA_ILi0EEESX_SX_EEEEENS5_IJNS4_10UnderscoreES10_S10_EEEEENS4_13SM90_TMA_LOADENS4_14ComposedLayoutINS4_7SwizzleILi1ELi4ELi3EEENS4_18smem_ptr_flag_bitsILi8EEENSW_INS5_IJNSA_ILi8EEESG_EEENS5_IJSG_SB_EEEEEEEvNS4_8identityES13_S1D_vS1E_EENS_8epilogue10collective18CollectiveEpilogueINS1G_23Sm100TmaWarpSpecializedILi1ELi1ELi64ELb0ELb0EEEJSH_NS5_IJNSW_ISE_SB_EENSW_ISF_SB_EEEEESI_SJ_SI_SJ_NS1G_6fusion15FusionCallbacksIS1K_NS1O_17LinearCombinationISI_fSI_fLNS_15FloatRoundStyleE2EEESH_S1N_JEEENS4_5SM1004TMEM4LOAD26SM100_TMEM_LOAD_32dp32b64xES13_NS14_INS15_ILi2ELi4ELi3EEES18_NSW_INS5_IJS19_SF_EEENS5_IJSF_SB_EEEEEEENS4_39AutoVectorizingCopyWithAssumedAlignmentILi128EEENS4_14SM90_TMA_STOREES22_S24_S24_EEEvvEEEEvNT_6ParamsE,"aw",@nobits
	.sectionflags	@""
	.align	16
	.zero		1024


//--------------------- .nv.shared.reserved.0     --------------------------
	.section	.nv.shared.reserved.0,"aw",@nobits
	.weak		__nv_reservedSMEM_offset_0_alias
	.size		__nv_reservedSMEM_offset_0_alias, 0, 64
	.other		__nv_reservedSMEM_offset_0_alias,@"STO_CUDA_RESERVED_SHARED STV_DEFAULT"
__nv_reservedSMEM_offset_0_alias:
	.zero		0
.nv.shared.reserved.0:
	.zero		64
	.weak		__nv_reservedSMEM_tcgen05_partition
	.type		__nv_reservedSMEM_tcgen05_partition,@object
	.size		__nv_reservedSMEM_tcgen05_partition,(.L_0 - __nv_reservedSMEM_tcgen05_partition)
__nv_reservedSMEM_tcgen05_partition:
	.zero		32
.L_0:


//--------------------- .nv.global                --------------------------
	.section	.nv.global,"aw",@nobits
.nv.global:
	.type		_ZN40_INTERNAL_b54194c0_4_k_cu_14f28153_318764cute1_E,@object
	.size		_ZN40_INTERNAL_b54194c0_4_k_cu_14f28153_318764cute1_E,(_ZN40_INTERNAL_b54194c0_4_k_cu_14f28153_318764cuda3std3__45__cpo6cbeginE - _ZN40_INTERNAL_b54194c0_4_k_cu_14f28153_318764cute1_E)
_ZN40_INTERNAL_b54194c0_4_k_cu_14f28153_318764cute1_E:
	.zero		1
	.type		_ZN40_INTERNAL_b54194c0_4_k_cu_14f28153_318764cuda3std3__45__cpo6cbeginE,@object
	.size		_ZN40_INTERNAL_b54194c0_4_k_cu_14f28153_318764cuda3std3__45__cpo6cbeginE,(_ZN40_INTERNAL_b54194c0_4_k_cu_14f28153_318764cuda3std3__48in_placeE - _ZN40_INTERNAL_b54194c0_4_k_cu_14f28153_318764cuda3std3__45__cpo6cbeginE)
_ZN40_INTERNAL_b54194c0_4_k_cu_14f28153_318764cuda3std3__45__cpo6cbeginE:
	.zero		1
	.type		_ZN40_INTERNAL_b54194c0_4_k_cu_14f28153_318764cuda3std3__48in_placeE,@object
	.size		_ZN40_INTERNAL_b54194c0_4_k_cu_14f28153_318764cuda3std3__48in_placeE,(_ZN40_INTERNAL_b54194c0_4_k_cu_14f28153_318764cuda3std6ranges3__45__cpo9iter_moveE - _ZN40_INTERNAL_b54194c0_4_k_cu_14f28153_318764cuda3std3__48in_placeE)
_ZN40_INTERNAL_b54194c0_4_k_cu_14f28153_318764cuda3std3__48in_placeE:
	.zero		1
	.type		_ZN40_INTERNAL_b54194c0_4_k_cu_14f28153_318764cuda3std6ranges3__45__cpo9iter_moveE,@object
	.size		_ZN40_INTERNAL_b54194c0_4_k_cu_14f28153_318764cuda3std6ranges3__45__cpo9iter_moveE,(_ZN40_INTERNAL_b54194c0_4_k_cu_14f28153_318764cuda3std3__45__cpo5beginE - _ZN40_INTERNAL_b54194c0_4_k_cu_14f28153_318764cuda3std6ranges3__45__cpo9iter_moveE)
_ZN40_INTERNAL_b54194c0_4_k_cu_14f28153_318764cuda3std6ranges3__45__cpo9iter_moveE:
	.zero		1
	.type		_ZN40_INTERNAL_b54194c0_4_k_cu_14f28153_318764cuda3std3__45__cpo5beginE,@object
	.size		_ZN40_INTERNAL_b54194c0_4_k_cu_14f28153_318764cuda3std3__45__cpo5beginE,(_ZN40_INTERNAL_b54194c0_4_k_cu_14f28153_318764cuda3std3__442_GLOBAL__N__b54194c0_4_k_cu_14f28153_318766ignoreE - _ZN40_INTERNAL_b54194c0_4_k_cu_14f28153_318764cuda3std3__45__cpo5beginE)
_ZN40_INTERNAL_b54194c0_4_k_cu_14f28153_318764cuda3std3__45__cpo5beginE:
	.zero		1
	.type		_ZN40_INTERNAL_b54194c0_4_k_cu_14f28153_318764cuda3std3__442_GLOBAL__N__b54194c0_4_k_cu_14f28153_318766ignoreE,@object
	.size		_ZN40_INTERNAL_b54194c0_4_k_cu_14f28153_318764cuda3std3__442_GLOBAL__N__b54194c0_4_k_cu_14f28153_318766ignoreE,(_ZN40_INTERNAL_b54194c0_4_k_cu_14f28153_318764cute7productE - _ZN40_INTERNAL_b54194c0_4_k_cu_14f28153_318764cuda3std3__442_GLOBAL__N__b54194c0_4_k_cu_14f28153_318766ignoreE)
_ZN40_INTERNAL_b54194c0_4_k_cu_14f28153_318764cuda3std3__442_GLOBAL__N__b54194c0_4_k_cu_14f28153_318766ignoreE:
	.zero		1
	.type		_ZN40_INTERNAL_b54194c0_4_k_cu_14f28153_318764cute7productE,@object
	.size		_ZN40_INTERNAL_b54194c0_4_k_cu_14f28153_318764cute7productE,(_ZN40_INTERNAL_b54194c0_4_k_cu_14f28153_318764cuda3std3__45__cpo3endE - _ZN40_INTERNAL_b54194c0_4_k_cu_14f28153_318764cute7productE)
_ZN40_INTERNAL_b54194c0_4_k_cu_14f28153_318764cute7productE:
	.zero		1
	.type		_ZN40_INTERNAL_b54194c0_4_k_cu_14f28153_318764cuda3std3__45__cpo3endE,@object
	.size		_ZN40_INTERNAL_b54194c0_4_k_cu_14f28153_318764cuda3std3__45__cpo3endE,(_ZN40_INTERNAL_b54194c0_4_k_cu_14f28153_318764cuda3std3__419piecewise_constructE - _ZN40_INTERNAL_b54194c0_4_k_cu_14f28153_318764cuda3std3__45__cpo3endE)
_ZN40_INTERNAL_b54194c0_4_k_cu_14f28153_318764cuda3std3__45__cpo3endE:
	.zero		1
	.type		_ZN40_INTERNAL_b54194c0_4_k_cu_14f28153_318764cuda3std3__419piecewise_constructE,@object
	.size		_ZN40_INTERNAL_b54194c0_4_k_cu_14f28153_318764cuda3std3__419piecewise_constructE,(_ZN40_INTERNAL_b54194c0_4_k_cu_14f28153_318764cuda3std3__45__cpo4cendE - _ZN40_INTERNAL_b54194c0_4_k_cu_14f28153_318764cuda3std3__419piecewise_constructE)
_ZN40_INTERNAL_b54194c0_4_k_cu_14f28153_318764cuda3std3__419piecewise_constructE:
	.zero		1
	.type		_ZN40_INTERNAL_b54194c0_4_k_cu_14f28153_318764cuda3std3__45__cpo4cendE,@object
	.size		_ZN40_INTERNAL_b54194c0_4_k_cu_14f28153_318764cuda3std3__45__cpo4cendE,(_ZN40_INTERNAL_b54194c0_4_k_cu_14f28153_318764cuda3std6ranges3__45__cpo4swapE - _ZN40_INTERNAL_b54194c0_4_k_cu_14f28153_318764cuda3std3__45__cpo4cendE)
_ZN40_INTERNAL_b54194c0_4_k_cu_14f28153_318764cuda3std3__45__cpo4cendE:
	.zero		1
	.type		_ZN40_INTERNAL_b54194c0_4_k_cu_14f28153_318764cuda3std6ranges3__45__cpo4swapE,@object
	.size		_ZN40_INTERNAL_b54194c0_4_k_cu_14f28153_318764cuda3std6ranges3__45__cpo4swapE,(.L_10 - _ZN40_INTERNAL_b54194c0_4_k_cu_14f28153_318764cuda3std6ranges3__45__cpo4swapE)
_ZN40_INTERNAL_b54194c0_4_k_cu_14f28153_318764cuda3std6ranges3__45__cpo4swapE:
	.zero		1
.L_10:


//--------------------- .nv.constant0._ZN7cutlass13device_kernelINS_4gemm6kernel13GemmUniversalIN4cute5tupleIJiiiiEEENS1_10collective13CollectiveMmaINS1_35MainloopSm100TmaUmmaWarpSpecializedILi34ELi2ELi4ENS5_IJNS4_1CILi1EEESB_SB_EEEEENS5_IJNSA_ILi128EEENSA_ILi64EEENSA_ILi32EEEEEENS_12float_e5m2_tENS5_IJlSB_lEEESI_SJ_NS4_8TiledMMAINS4_8MMA_AtomIJNS4_10MMA_TraitsINS4_19SM100_MMA_F8F6F4_SSEJSI_SI_fSE_SF_NS4_17integral_constantINS4_4UMMA5MajorELSQ_0EEESR_NSO_INSP_7ScaleInELSS_0EEEST_EEEEEENS4_6LayoutISC_NS5_IJNSA_ILi0EEESX_SX_EEEEENS5_IJNS4_10UnderscoreES10_S10_EEEEENS4_13SM90_TMA_LOADENS4_14ComposedLayoutINS4_7SwizzleILi1ELi4ELi3EEENS4_18smem_ptr_flag_bitsILi8EEENSW_INS5_IJNSA_ILi8EEESG_EEENS5_IJSG_SB_EEEEEEEvNS4_8identityES13_S1D_vS1E_EENS_8epilogue10collective18CollectiveEpilogueINS1G_23Sm100TmaWarpSpecializedILi1ELi1ELi64ELb0ELb0EEEJSH_NS5_IJNSW_ISE_SB_EENSW_ISF_SB_EEEEESI_SJ_SI_SJ_NS1G_6fusion15FusionCallbacksIS1K_NS1O_17LinearCombinationISI_fSI_fLNS_15FloatRoundStyleE2EEESH_S1N_JEEENS4_5SM1004TMEM4LOAD26SM100_TMEM_LOAD_32dp32b64xES13_NS14_INS15_ILi2ELi4ELi3EEES18_NSW_INS5_IJS19_SF_EEENS5_IJSF_SB_EEEEEEENS4_39AutoVectorizingCopyWithAssumedAlignmentILi128EEENS4_14SM90_TMA_STOREES22_S24_S24_EEEvvEEEEvNT_6ParamsE --------------------------
	.section	.nv.constant0._ZN7cutlass13device_kernelINS_4gemm6kernel13GemmUniversalIN4cute5tupleIJiiiiEEENS1_10collective13CollectiveMmaINS1_35MainloopSm100TmaUmmaWarpSpecializedILi34ELi2ELi4ENS5_IJNS4_1CILi1EEESB_SB_EEEEENS5_IJNSA_ILi128EEENSA_ILi64EEENSA_ILi32EEEEEENS_12float_e5m2_tENS5_IJlSB_lEEESI_SJ_NS4_8TiledMMAINS4_8MMA_AtomIJNS4_10MMA_TraitsINS4_19SM100_MMA_F8F6F4_SSEJSI_SI_fSE_SF_NS4_17integral_constantINS4_4UMMA5MajorELSQ_0EEESR_NSO_INSP_7ScaleInELSS_0EEEST_EEEEEENS4_6LayoutISC_NS5_IJNSA_ILi0EEESX_SX_EEEEENS5_IJNS4_10UnderscoreES10_S10_EEEEENS4_13SM90_TMA_LOADENS4_14ComposedLayoutINS4_7SwizzleILi1ELi4ELi3EEENS4_18smem_ptr_flag_bitsILi8EEENSW_INS5_IJNSA_ILi8EEESG_EEENS5_IJSG_SB_EEEEEEEvNS4_8identityES13_S1D_vS1E_EENS_8epilogue10collective18CollectiveEpilogueINS1G_23Sm100TmaWarpSpecializedILi1ELi1ELi64ELb0ELb0EEEJSH_NS5_IJNSW_ISE_SB_EENSW_ISF_SB_EEEEESI_SJ_SI_SJ_NS1G_6fusion15FusionCallbacksIS1K_NS1O_17LinearCombinationISI_fSI_fLNS_15FloatRoundStyleE2EEESH_S1N_JEEENS4_5SM1004TMEM4LOAD26SM100_TMEM_LOAD_32dp32b64xES13_NS14_INS15_ILi2ELi4ELi3EEES18_NSW_INS5_IJS19_SF_EEENS5_IJSF_SB_EEEEEEENS4_39AutoVectorizingCopyWithAssumedAlignmentILi128EEENS4_14SM90_TMA_STOREES22_S24_S24_EEEvvEEEEvNT_6ParamsE,"a",@progbits
	.sectionflags	@""
	.align	4
.nv.constant0._ZN7cutlass13device_kernelINS_4gemm6kernel13GemmUniversalIN4cute5tupleIJiiiiEEENS1_10collective13CollectiveMmaINS1_35MainloopSm100TmaUmmaWarpSpecializedILi34ELi2ELi4ENS5_IJNS4_1CILi1EEESB_SB_EEEEENS5_IJNSA_ILi128EEENSA_ILi64EEENSA_ILi32EEEEEENS_12float_e5m2_tENS5_IJlSB_lEEESI_SJ_NS4_8TiledMMAINS4_8MMA_AtomIJNS4_10MMA_TraitsINS4_19SM100_MMA_F8F6F4_SSEJSI_SI_fSE_SF_NS4_17integral_constantINS4_4UMMA5MajorELSQ_0EEESR_NSO_INSP_7ScaleInELSS_0EEEST_EEEEEENS4_6LayoutISC_NS5_IJNSA_ILi0EEESX_SX_EEEEENS5_IJNS4_10UnderscoreES10_S10_EEEEENS4_13SM90_TMA_LOADENS4_14ComposedLayoutINS4_7SwizzleILi1ELi4ELi3EEENS4_18smem_ptr_flag_bitsILi8EEENSW_INS5_IJNSA_ILi8EEESG_EEENS5_IJSG_SB_EEEEEEEvNS4_8identityES13_S1D_vS1E_EENS_8epilogue10collective18CollectiveEpilogueINS1G_23Sm100TmaWarpSpecializedILi1ELi1ELi64ELb0ELb0EEEJSH_NS5_IJNSW_ISE_SB_EENSW_ISF_SB_EEEEESI_SJ_SI_SJ_NS1G_6fusion15FusionCallbacksIS1K_NS1O_17LinearCombinationISI_fSI_fLNS_15FloatRoundStyleE2EEESH_S1N_JEEENS4_5SM1004TMEM4LOAD26SM100_TMEM_LOAD_32dp32b64xES13_NS14_INS15_ILi2ELi4ELi3EEES18_NSW_INS5_IJS19_SF_EEENS5_IJSF_SB_EEEEEEENS4_39AutoVectorizingCopyWithAssumedAlignmentILi128EEENS4_14SM90_TMA_STOREES22_S24_S24_EEEvvEEEEvNT_6ParamsE:
	.zero		2944


//--------------------- SYMBOLS --------------------------

	.type		.nv.reservedSmem.offset0,@object
	.size		.nv.reservedSmem.offset0,0x4
	.type		.nv.reservedSmem.cap,@object
	.size		.nv.reservedSmem.cap,0x4
	.type		__assertfail,@function
